	.headerflags	@"EF_CUDA_TEXMODE_UNIFIED EF_CUDA_64BIT_ADDRESS EF_CUDA_ACCELERATORS EF_CUDA_SM90 EF_CUDA_VIRTUAL_SM(EF_CUDA_SM90)"
	.elftype	@"ET_EXEC"


//--------------------- .nv.info                  --------------------------
	.section	.nv.info,"",@"SHT_CUDA_INFO"
	.align	4


	//----- nvinfo : EIATTR_REGCOUNT
	.align		4
        /*0000*/ 	.byte	0x04, 0x2f
        /*0002*/ 	.short	(.L_1 - .L_0)
	.align		4
.L_0:
        /*0004*/ 	.word	index@(triton_poi_fused_max_pool2d_with_indices_42)
        /*0008*/ 	.word	0x000000ab


	//----- nvinfo : EIATTR_MIN_STACK_SIZE
	.align		4
.L_1:
        /*000c*/ 	.byte	0x04, 0x12
        /*000e*/ 	.short	(.L_3 - .L_2)
	.align		4
.L_2:
        /*0010*/ 	.word	index@(triton_poi_fused_max_pool2d_with_indices_42)
        /*0014*/ 	.word	0x00000000


	//----- nvinfo : EIATTR_FRAME_SIZE
	.align		4
.L_3:
        /*0018*/ 	.byte	0x04, 0x11
        /*001a*/ 	.short	(.L_5 - .L_4)
	.align		4
.L_4:
        /*001c*/ 	.word	index@(triton_poi_fused_max_pool2d_with_indices_42)
        /*0020*/ 	.word	0x00000000


	//----- nvinfo : EIATTR_MIN_STACK_SIZE
	.align		4
.L_5:
        /*0024*/ 	.byte	0x04, 0x12
        /*0026*/ 	.short	(.L_7 - .L_6)
	.align		4
.L_6:
        /*0028*/ 	.word	index@(triton_poi_fused_max_pool2d_with_indices_42)
        /*002c*/ 	.word	0x00000000
.L_7:


//--------------------- .nv.info.triton_poi_fused_max_pool2d_with_indices_42 --------------------------
	.section	.nv.info.triton_poi_fused_max_pool2d_with_indices_42,"",@"SHT_CUDA_INFO"
	.sectionflags	@""
	.align	4


	//----- nvinfo : EIATTR_CUDA_API_VERSION
	.align		4
        /*0000*/ 	.byte	0x04, 0x37
        /*0002*/ 	.short	(.L_9 - .L_8)
.L_8:
        /*0004*/ 	.word	0x0000007c


	//----- nvinfo : EIATTR_KPARAM_INFO
	.align		4
.L_9:
        /*0008*/ 	.byte	0x04, 0x17
        /*000a*/ 	.short	(.L_11 - .L_10)
.L_10:
        /*000c*/ 	.word	0x00000000
        /*0010*/ 	.short	0x0004
        /*0012*/ 	.short	0x001c
        /*0014*/ 	.byte	0x00, 0xf0, 0x11, 0x00


	//----- nvinfo : EIATTR_KPARAM_INFO
	.align		4
.L_11:
        /*0018*/ 	.byte	0x04, 0x17
        /*001a*/ 	.short	(.L_13 - .L_12)
.L_12:
        /*001c*/ 	.word	0x00000000
        /*0020*/ 	.short	0x0003
        /*0022*/ 	.short	0x0018
        /*0024*/ 	.byte	0x00, 0xf0, 0x11, 0x00


	//----- nvinfo : EIATTR_KPARAM_INFO
	.align		4
.L_13:
        /*0028*/ 	.byte	0x04, 0x17
        /*002a*/ 	.short	(.L_15 - .L_14)
.L_14:
        /*002c*/ 	.word	0x00000000
        /*0030*/ 	.short	0x0002
        /*0032*/ 	.short	0x0010
        /*0034*/ 	.byte	0x00, 0xf4, 0x21, 0x00


	//----- nvinfo : EIATTR_KPARAM_INFO
	.align		4
.L_15:
        /*0038*/ 	.byte	0x04, 0x17
        /*003a*/ 	.short	(.L_17 - .L_16)
.L_16:
        /*003c*/ 	.word	0x00000000
        /*0040*/ 	.short	0x0001
        /*0042*/ 	.short	0x0008
        /*0044*/ 	.byte	0x00, 0xf4, 0x21, 0x00


	//----- nvinfo : EIATTR_KPARAM_INFO
	.align		4
.L_17:
        /*0048*/ 	.byte	0x04, 0x17
        /*004a*/ 	.short	(.L_19 - .L_18)
.L_18:
        /*004c*/ 	.word	0x00000000
        /*0050*/ 	.short	0x0000
        /*0052*/ 	.short	0x0000
        /*0054*/ 	.byte	0x00, 0xf4, 0x21, 0x00


	//----- nvinfo : EIATTR_SPARSE_MMA_MASK
	.align		4
.L_19:
        /*0058*/ 	.byte	0x03, 0x50
        /*005a*/ 	.short	0x0000


	//----- nvinfo : EIATTR_MAXREG_COUNT
	.align		4
        /*005c*/ 	.byte	0x03, 0x1b
        /*005e*/ 	.short	0x00ff


	//----- nvinfo : EIATTR_EXIT_INSTR_OFFSETS
	.align		4
        /*0060*/ 	.byte	0x04, 0x1c
        /*0062*/ 	.short	(.L_21 - .L_20)


	//   ....[0]....
.L_20:
        /*0064*/ 	.word	0x00005140


	//   ....[1]....
        /*0068*/ 	.word	0x00005160


	//----- nvinfo : EIATTR_REQNTID
	.align		4
.L_21:
        /*006c*/ 	.byte	0x04, 0x10
        /*006e*/ 	.short	(.L_23 - .L_22)
.L_22:
        /*0070*/ 	.word	0x00000100
        /*0074*/ 	.word	0x00000001
        /*0078*/ 	.word	0x00000001


	//----- nvinfo : EIATTR_CBANK_PARAM_SIZE
	.align		4
.L_23:
        /*007c*/ 	.byte	0x03, 0x19
        /*007e*/ 	.short	0x0020


	//----- nvinfo : EIATTR_PARAM_CBANK
	.align		4
        /*0080*/ 	.byte	0x04, 0x0a
        /*0082*/ 	.short	(.L_25 - .L_24)
	.align		4
.L_24:
        /*0084*/ 	.word	index@(.nv.constant0.triton_poi_fused_max_pool2d_with_indices_42)
        /*0088*/ 	.short	0x0210
        /*008a*/ 	.short	0x0020


	//----- nvinfo : EIATTR_SW_WAR
	.align		4
.L_25:
        /*008c*/ 	.byte	0x04, 0x36
        /*008e*/ 	.short	(.L_27 - .L_26)
.L_26:
        /*0090*/ 	.word	0x00000008
.L_27:


//--------------------- .nv.callgraph             --------------------------
	.section	.nv.callgraph,"",@"SHT_CUDA_CALLGRAPH"
	.align	4
	.sectionentsize	8
	.align		4
        /*0000*/ 	.word	0x00000000
	.align		4
        /*0004*/ 	.word	0xffffffff
	.align		4
        /*0008*/ 	.word	0x00000000
	.align		4
        /*000c*/ 	.word	0xfffffffe
	.align		4
        /*0010*/ 	.word	0x00000000
	.align		4
        /*0014*/ 	.word	0xfffffffd
	.align		4
        /*0018*/ 	.word	0x00000000
	.align		4
        /*001c*/ 	.word	0xfffffffc


//--------------------- .text.triton_poi_fused_max_pool2d_with_indices_42 --------------------------
	.section	.text.triton_poi_fused_max_pool2d_with_indices_42,"ax",@progbits
	.sectionflags	@"SHF_BARRIERS=1"
	.align	128
        .global         triton_poi_fused_max_pool2d_with_indices_42
        .type           triton_poi_fused_max_pool2d_with_indices_42,@function
        .size           triton_poi_fused_max_pool2d_with_indices_42,(.L_x_1 - triton_poi_fused_max_pool2d_with_indices_42)
        .other          triton_poi_fused_max_pool2d_with_indices_42,@"STO_CUDA_ENTRY STV_DEFAULT"
triton_poi_fused_max_pool2d_with_indices_42:
.text.triton_poi_fused_max_pool2d_with_indices_42:
[----:B------:R-:W0:Y:S01]  /*0000*/  LDC R1, c[0x0][0x28] ;  /* 0x00000a00ff017b82 */ /* 0x000e220000000800 */
[----:B------:R-:W1:Y:S01]  /*0010*/  S2R R13, SR_TID.X ;  /* 0x00000000000d7919 */ /* 0x000e620000002100 */
[----:B------:R-:W-:Y:S02]  /*0020*/  CS2R R20, SRZ ;  /* 0x0000000000147805 */ /* 0x000fe4000001ff00 */
[----:B------:R-:W-:Y:S02]  /*0030*/  CS2R R22, SRZ ;  /* 0x0000000000167805 */ /* 0x000fe4000001ff00 */
[----:B------:R-:W-:Y:S01]  /*0040*/  CS2R R28, SRZ ;  /* 0x00000000001c7805 */ /* 0x000fe2000001ff00 */
[----:B------:R-:W2:Y:S01]  /*0050*/  S2R R0, SR_CTAID.Y ;  /* 0x0000000000007919 */ /* 0x000ea20000002600 */
[----:B------:R-:W-:Y:S01]  /*0060*/  CS2R R30, SRZ ;  /* 0x00000000001e7805 */ /* 0x000fe2000001ff00 */
[----:B------:R-:W-:Y:S01]  /*0070*/  ULDC.64 UR6, c[0x0][0x208] ;  /* 0x0000820000067ab9 */ /* 0x000fe20000000a00 */
[----:B------:R-:W3:Y:S01]  /*0080*/  S2R R12, SR_CTAID.X ;  /* 0x00000000000c7919 */ /* 0x000ee20000002500 */
[----:B-1----:R-:W-:Y:S01]  /*0090*/  SHF.R.U32.HI R3, RZ, 0x4, R13 ;  /* 0x00000004ff037819 */ /* 0x002fe2000001160d */
[----:B------:R-:W-:-:S02]  /*00a0*/  IMAD.SHL.U32 R4, R13, 0x10, RZ ;  /* 0x000000100d047824 */ /* 0x000fc400078e00ff */
[----:B--2---:R-:W-:Y:S01]  /*00b0*/  IMAD.SHL.U32 R14, R0, 0x10, RZ ;  /* 0x00000010000e7824 */ /* 0x004fe200078e00ff */
[----:B------:R-:W-:Y:S02]  /*00c0*/  SGXT.U32 R3, R3, 0x4 ;  /* 0x000000040303781a */ /* 0x000fe40000000000 */
[----:B------:R-:W-:Y:S02]  /*00d0*/  SHF.R.S32.HI R2, RZ, 0x1b, R0 ;  /* 0x0000001bff027819 */ /* 0x000fe40000011400 */
[----:B------:R-:W-:Y:S02]  /*00e0*/  LOP3.LUT R0, R14, R3, RZ, 0xfc, !PT ;  /* 0x000000030e007212 */ /* 0x000fe400078efcff */
[----:B------:R-:W-:Y:S02]  /*00f0*/  SGXT R3, R2, 0x1 ;  /* 0x000000010203781a */ /* 0x000fe40000000200 */
[-C--:B------:R-:W-:Y:S02]  /*0100*/  LEA.HI R5, R0, R0.reuse, RZ, 0x1 ;  /* 0x0000000000057211 */ /* 0x080fe400078f08ff */
[----:B------:R-:W-:-:S02]  /*0110*/  LEA.HI R2, R3, R0, RZ, 0x2 ;  /* 0x0000000003027211 */ /* 0x000fc400078f10ff */
[C---:B------:R-:W-:Y:S02]  /*0120*/  LOP3.LUT R3, R5.reuse, 0x7ffffe, RZ, 0xc0, !PT ;  /* 0x007ffffe05037812 */ /* 0x040fe400078ec0ff */
[----:B------:R-:W-:Y:S02]  /*0130*/  SHF.R.S32.HI R7, RZ, 0x2, R2 ;  /* 0x00000002ff077819 */ /* 0x000fe40000011402 */
[----:B------:R-:W-:Y:S01]  /*0140*/  SHF.R.S32.HI R16, RZ, 0x1, R5 ;  /* 0x00000001ff107819 */ /* 0x000fe20000011405 */
[----:B------:R-:W-:Y:S01]  /*0150*/  IMAD.IADD R6, R0, 0x1, -R3 ;  /* 0x0000000100067824 */ /* 0x000fe200078e0a03 */
[----:B------:R-:W-:Y:S01]  /*0160*/  LOP3.LUT R15, R4, 0xf0, RZ, 0xc0, !PT ;  /* 0x000000f0040f7812 */ /* 0x000fe200078ec0ff */
[----:B------:R-:W1:Y:S01]  /*0170*/  LDC.64 R2, c[0x0][0x210] ;  /* 0x00008400ff027b82 */ /* 0x000e620000000a00 */
[----:B------:R-:W-:Y:S01]  /*0180*/  LEA.HI R5, R5, R16, RZ, 0x1 ;  /* 0x0000001005057211 */ /* 0x000fe200078f08ff */
[----:B------:R-:W-:Y:S01]  /*0190*/  IMAD R6, R7, 0x12, R6 ;  /* 0x0000001207067824 */ /* 0x000fe200078e0206 */
[----:B---3--:R-:W-:-:S02]  /*01a0*/  PRMT R15, R15, 0x6540, R12 ;  /* 0x000065400f0f7816 */ /* 0x008fc4000000000c */
[----:B------:R-:W-:Y:S01]  /*01b0*/  LOP3.LUT R5, R5, 0x3ffffe, RZ, 0xc0, !PT ;  /* 0x003ffffe05057812 */ /* 0x000fe200078ec0ff */
[----:B------:R-:W-:Y:S01]  /*01c0*/  IMAD R18, R6, 0x600, RZ ;  /* 0x0000060006127824 */ /* 0x000fe200078e02ff */
[----:B------:R-:W-:-:S03]  /*01d0*/  ISETP.GE.AND P0, PT, R15, 0x300, PT ;  /* 0x000003000f00780c */ /* 0x000fc60003f06270 */
[----:B------:R-:W-:Y:S01]  /*01e0*/  VIADD R44, R18, 0x300 ;  /* 0x00000300122c7836 */ /* 0x000fe20000000000 */
[----:B------:R-:W-:Y:S01]  /*01f0*/  ISETP.LT.AND P0, PT, R0, 0x10, !P0 ;  /* 0x000000100000780c */ /* 0x000fe20004701270 */
[----:B------:R-:W-:Y:S02]  /*0200*/  IMAD.IADD R16, R16, 0x1, -R5 ;  /* 0x0000000110107824 */ /* 0x000fe400078e0a05 */
[C---:B------:R-:W-:Y:S02]  /*0210*/  IMAD.IADD R5, R15.reuse, 0x1, R18 ;  /* 0x000000010f057824 */ /* 0x040fe400078e0212 */
[----:B------:R-:W-:Y:S02]  /*0220*/  IMAD.IADD R7, R15, 0x1, R44 ;  /* 0x000000010f077824 */ /* 0x000fe400078e022c */
[C---:B------:R-:W-:Y:S02]  /*0230*/  IMAD R5, R16.reuse, 0x2400, R5 ;  /* 0x0000240010057824 */ /* 0x040fe400078e0205 */
[----:B------:R-:W-:-:S02]  /*0240*/  IMAD R7, R16, 0x2400, R7 ;  /* 0x0000240010077824 */ /* 0x000fc400078e0207 */
[----:B-1----:R-:W-:-:S04]  /*0250*/  IMAD.WIDE R4, R5, 0x4, R2 ;  /* 0x0000000405047825 */ /* 0x002fc800078e0202 */
[----:B------:R-:W-:Y:S01]  /*0260*/  IMAD.WIDE R6, R7, 0x4, R2 ;  /* 0x0000000407067825 */ /* 0x000fe200078e0202 */
[----:B------:R1:W2:Y:S03]  /*0270*/  @P0 LDG.E.EL.128 R20, desc[UR6][R4.64] ;  /* 0x0000000604140981 */ /* 0x0002a6000c2e1d00 */
[----:B------:R-:W-:Y:S01]  /*0280*/  VIADD R40, R18, 0x600 ;  /* 0x0000060012287836 */ /* 0x000fe20000000000 */
[----:B------:R-:W2:Y:S01]  /*0290*/  @P0 LDG.E.EL.128 R28, desc[UR6][R6.64] ;  /* 0x00000006061c0981 */ /* 0x000ea2000c2e1d00 */
[----:B------:R-:W-:Y:S02]  /*02a0*/  CS2R R24, SRZ ;  /* 0x0000000000187805 */ /* 0x000fe4000001ff00 */
[----:B------:R-:W-:Y:S01]  /*02b0*/  CS2R R26, SRZ ;  /* 0x00000000001a7805 */ /* 0x000fe2000001ff00 */
[----:B------:R-:W-:-:S04]  /*02c0*/  IMAD.IADD R9, R15, 0x1, R40 ;  /* 0x000000010f097824 */ /* 0x000fc800078e0228 */
[----:B------:R-:W-:-:S04]  /*02d0*/  IMAD R9, R16, 0x2400, R9 ;  /* 0x0000240010097824 */ /* 0x000fc800078e0209 */
[----:B------:R-:W-:-:S05]  /*02e0*/  IMAD.WIDE R8, R9, 0x4, R2 ;  /* 0x0000000409087825 */ /* 0x000fca00078e0202 */
[----:B------:R3:W4:Y:S01]  /*02f0*/  @P0 LDG.E.EL.128 R24, desc[UR6][R8.64] ;  /* 0x0000000608180981 */ /* 0x000722000c2e1d00 */
[----:B------:R-:W-:Y:S01]  /*0300*/  VIADD R42, R18, 0x1200 ;  /* 0x00001200122a7836 */ /* 0x000fe20000000000 */
[----:B------:R-:W-:-:S03]  /*0310*/  CS2R R10, SRZ ;  /* 0x00000000000a7805 */ /* 0x000fc6000001ff00 */
[----:B-1----:R-:W-:-:S04]  /*0320*/  IMAD.IADD R5, R15, 0x1, R42 ;  /* 0x000000010f057824 */ /* 0x002fc800078e022a */
[----:B------:R-:W-:Y:S01]  /*0330*/  IMAD R5, R16, 0x2400, R5 ;  /* 0x0000240010057824 */ /* 0x000fe200078e0205 */
[----:B---3--:R-:W-:-:S03]  /*0340*/  CS2R R8, SRZ ;  /* 0x0000000000087805 */ /* 0x008fc6000001ff00 */
[----:B------:R-:W-:-:S05]  /*0350*/  IMAD.WIDE R4, R5, 0x4, R2 ;  /* 0x0000000405047825 */ /* 0x000fca00078e0202 */
[----:B------:R1:W3:Y:S01]  /*0360*/  @P0 LDG.E.EL.128 R8, desc[UR6][R4.64] ;  /* 0x0000000604080981 */ /* 0x0002e2000c2e1d00 */
[----:B------:R-:W-:-:S04]  /*0370*/  VIADD R38, R18, 0x1500 ;  /* 0x0000150012267836 */ /* 0x000fc80000000000 */
[----:B-1----:R-:W-:-:S04]  /*0380*/  IMAD.IADD R5, R15, 0x1, R38 ;  /* 0x000000010f057824 */ /* 0x002fc800078e0226 */
[----:B------:R-:W-:-:S04]  /*0390*/  IMAD R5, R16, 0x2400, R5 ;  /* 0x0000240010057824 */ /* 0x000fc800078e0205 */
[----:B------:R-:W-:Y:S01]  /*03a0*/  IMAD.WIDE R4, R5, 0x4, R2 ;  /* 0x0000000405047825 */ /* 0x000fe200078e0202 */
[----:B--2---:R-:W-:Y:S02]  /*03b0*/  FSETP.GT.AND P6, PT, R31, R23, PT ;  /* 0x000000171f00720b */ /* 0x004fe40003fc4000 */
[----:B------:R-:W-:Y:S02]  /*03c0*/  FSETP.GT.AND P5, PT, R29, R21, PT ;  /* 0x000000151d00720b */ /* 0x000fe40003fa4000 */
[----:B------:R-:W-:Y:S02]  /*03d0*/  FSETP.NAN.AND P1, PT, R31, R31, PT ;  /* 0x0000001f1f00720b */ /* 0x000fe40003f28000 */
[----:B------:R-:W-:Y:S02]  /*03e0*/  FSETP.GT.AND P3, PT, R28, R20, PT ;  /* 0x000000141c00720b */ /* 0x000fe40003f64000 */
[----:B------:R-:W-:Y:S02]  /*03f0*/  FSETP.GT.AND P4, PT, R30, R22, PT ;  /* 0x000000161e00720b */ /* 0x000fe40003f84000 */
[----:B------:R-:W-:-:S02]  /*0400*/  FSETP.NAN.AND P2, PT, R28, R28, PT ;  /* 0x0000001c1c00720b */ /* 0x000fc40003f48000 */
[----:B------:R-:W-:Y:S02]  /*0410*/  P2R R43, PR, RZ, 0x8 ;  /* 0x00000008ff2b7803 */ /* 0x000fe40000000000 */
[----:B------:R-:W-:Y:S02]  /*0420*/  @!P6 SEL R31, R31, R23, P1 ;  /* 0x000000171f1fe207 */ /* 0x000fe40000800000 */
[C---:B------:R-:W-:Y:S01]  /*0430*/  FSETP.NAN.AND P1, PT, R29.reuse, R29, PT ;  /* 0x0000001d1d00720b */ /* 0x040fe20003f28000 */
[C---:B------:R-:W-:Y:S02]  /*0440*/  VIADD R36, R18.reuse, 0x1800 ;  /* 0x0000180012247836 */ /* 0x040fe40000000000 */
[----:B------:R-:W-:Y:S01]  /*0450*/  VIADD R34, R18, 0x2400 ;  /* 0x0000240012227836 */ /* 0x000fe20000000000 */
[----:B------:R-:W-:Y:S02]  /*0460*/  @!P5 SEL R29, R29, R21, P1 ;  /* 0x000000151d1dd207 */ /* 0x000fe40000800000 */
[----:B------:R-:W-:-:S02]  /*0470*/  FSETP.NAN.AND P1, PT, R30, R30, PT ;  /* 0x0000001e1e00720b */ /* 0x000fc40003f28000 */
[----:B------:R-:W-:Y:S02]  /*0480*/  @!P3 SEL R28, R28, R20, P2 ;  /* 0x000000141c1cb207 */ /* 0x000fe40001000000 */
[----:B------:R-:W-:Y:S02]  /*0490*/  CS2R R20, SRZ ;  /* 0x0000000000147805 */ /* 0x000fe4000001ff00 */
[----:B------:R-:W-:Y:S02]  /*04a0*/  @!P4 SEL R30, R30, R22, P1 ;  /* 0x000000161e1ec207 */ /* 0x000fe40000800000 */
[----:B------:R-:W-:Y:S02]  /*04b0*/  CS2R R22, SRZ ;  /* 0x0000000000167805 */ /* 0x000fe4000001ff00 */
[----:B----4-:R-:W-:Y:S02]  /*04c0*/  FSETP.GEU.AND P3, PT, R31, R27, PT ;  /* 0x0000001b1f00720b */ /* 0x010fe40003f6e000 */
[----:B------:R-:W-:-:S02]  /*04d0*/  FSETP.GEU.AND P2, PT, R30, R26, PT ;  /* 0x0000001a1e00720b */ /* 0x000fc40003f4e000 */
[----:B------:R-:W-:Y:S01]  /*04e0*/  FSETP.NAN.AND P1, PT, R27, R27, PT ;  /* 0x0000001b1b00720b */ /* 0x000fe20003f28000 */
[----:B------:R1:W2:Y:S01]  /*04f0*/  @P0 LDG.E.EL.128 R20, desc[UR6][R4.64] ;  /* 0x0000000604140981 */ /* 0x0002a2000c2e1d00 */
[----:B------:R-:W-:Y:S01]  /*0500*/  P2R R56, PR, RZ, 0x4 ;  /* 0x00000004ff387803 */ /* 0x000fe20000000000 */
[----:B------:R-:W-:Y:S01]  /*0510*/  VIADD R32, R18, 0x2700 ;  /* 0x0000270012207836 */ /* 0x000fe20000000000 */
[----:B------:R-:W-:Y:S02]  /*0520*/  CS2R R6, SRZ ;  /* 0x0000000000067805 */ /* 0x000fe4000001ff00 */
[C---:B------:R-:W-:Y:S02]  /*0530*/  LOP3.LUT R17, R15.reuse, 0x4, RZ, 0xfc, !PT ;  /* 0x000000040f117812 */ /* 0x040fe400078efcff */
[----:B------:R-:W-:Y:S02]  /*0540*/  LOP3.LUT R35, R15, 0xc, RZ, 0xfc, !PT ;  /* 0x0000000c0f237812 */ /* 0x000fe400078efcff */
[----:B------:R-:W-:-:S02]  /*0550*/  @P3 SEL R27, R27, R31, P1 ;  /* 0x0000001f1b1b3207 */ /* 0x000fc40000800000 */
[C---:B------:R-:W-:Y:S02]  /*0560*/  FSETP.NAN.AND P1, PT, R26.reuse, R26, PT ;  /* 0x0000001a1a00720b */ /* 0x040fe40003f28000 */
[----:B------:R-:W-:Y:S02]  /*0570*/  P2R R50, PR, RZ, 0x10 ;  /* 0x00000010ff327803 */ /* 0x000fe40000000000 */
[----:B------:R-:W-:Y:S02]  /*0580*/  @P2 SEL R26, R26, R30, P1 ;  /* 0x0000001e1a1a2207 */ /* 0x000fe40000800000 */
[-C--:B------:R-:W-:Y:S02]  /*0590*/  FSETP.GEU.AND P2, PT, R29, R25.reuse, PT ;  /* 0x000000191d00720b */ /* 0x080fe40003f4e000 */
[----:B------:R-:W-:Y:S02]  /*05a0*/  FSETP.NAN.AND P1, PT, R25, R25, PT ;  /* 0x000000191900720b */ /* 0x000fe40003f28000 */
[----:B------:R-:W-:-:S02]  /*05b0*/  P2R R58, PR, RZ, 0x4 ;  /* 0x00000004ff3a7803 */ /* 0x000fc40000000000 */
[----:B------:R-:W-:Y:S02]  /*05c0*/  P2R R57, PR, RZ, 0x8 ;  /* 0x00000008ff397803 */ /* 0x000fe40000000000 */
[----:B------:R-:W-:Y:S02]  /*05d0*/  P2R R48, PR, RZ, 0x20 ;  /* 0x00000020ff307803 */ /* 0x000fe40000000000 */
[----:B------:R-:W-:-:S03]  /*05e0*/  P2R R49, PR, RZ, 0x40 ;  /* 0x00000040ff317803 */ /* 0x000fc60000000000 */
[----:B------:R-:W-:Y:S02]  /*05f0*/  @P2 SEL R25, R25, R29, P1 ;  /* 0x0000001d19192207 */ /* 0x000fe40000800000 */
[-C--:B------:R-:W-:Y:S02]  /*0600*/  FSETP.GEU.AND P2, PT, R28, R24.reuse, PT ;  /* 0x000000181c00720b */ /* 0x080fe40003f4e000 */
[----:B------:R-:W-:Y:S02]  /*0610*/  FSETP.NAN.AND P1, PT, R24, R24, PT ;  /* 0x000000181800720b */ /* 0x000fe40003f28000 */
[----:B------:R-:W-:-:S09]  /*0620*/  P2R R55, PR, RZ, 0x4 ;  /* 0x00000004ff377803 */ /* 0x000fd20000000000 */
[----:B------:R-:W-:-:S04]  /*0630*/  @P2 SEL R24, R24, R28, P1 ;  /* 0x0000001c18182207 */ /* 0x000fc80000800000 */
[-C--:B---3--:R-:W-:Y:S02]  /*0640*/  FSETP.GEU.AND P2, PT, R24, R8.reuse, PT ;  /* 0x000000081800720b */ /* 0x088fe40003f4e000 */
[----:B------:R-:W-:Y:S02]  /*0650*/  FSETP.NAN.AND P1, PT, R8, R8, PT ;  /* 0x000000080800720b */ /* 0x000fe40003f28000 */
[----:B------:R-:W-:-:S09]  /*0660*/  P2R R52, PR, RZ, 0x4 ;  /* 0x00000004ff347803 */ /* 0x000fd20000000000 */
[----:B------:R-:W-:Y:S02]  /*0670*/  @P2 SEL R8, R8, R24, P1 ;  /* 0x0000001808082207 */ /* 0x000fe40000800000 */
[-C--:B------:R-:W-:Y:S02]  /*0680*/  FSETP.GEU.AND P2, PT, R25, R9.reuse, PT ;  /* 0x000000091900720b */ /* 0x080fe40003f4e000 */
        /* <DEDUP_REMOVED lines=10> */
[----:B------:R-:W-:Y:S01]  /*0730*/  @P2 SEL R11, R11, R27, P1 ;  /* 0x0000001b0b0b2207 */ /* 0x000fe20000800000 */
[----:B-1----:R-:W-:-:S04]  /*0740*/  IMAD.IADD R5, R15, 0x1, R36 ;  /* 0x000000010f057824 */ /* 0x002fc800078e0224 */
[----:B------:R-:W-:-:S04]  /*0750*/  IMAD R5, R16, 0x2400, R5 ;  /* 0x0000240010057824 */ /* 0x000fc800078e0205 */
[----:B------:R-:W-:Y:S01]  /*0760*/  IMAD.WIDE R4, R5, 0x4, R2 ;  /* 0x0000000405047825 */ /* 0x000fe200078e0202 */
[-C--:B--2---:R-:W-:Y:S02]  /*0770*/  FSETP.GEU.AND P2, PT, R11, R23.reuse, PT ;  /* 0x000000170b00720b */ /* 0x084fe40003f4e000 */
        /* <DEDUP_REMOVED lines=13> */
[----:B------:R-:W-:-:S09]  /*0850*/  CS2R R10, SRZ ;  /* 0x00000000000a7805 */ /* 0x000fd2000001ff00 */
[----:B------:R-:W-:Y:S02]  /*0860*/  @P2 SEL R20, R20, R8, P1 ;  /* 0x0000000814142207 */ /* 0x000fe40000800000 */
[----:B------:R-:W-:-:S06]  /*0870*/  CS2R R8, SRZ ;  /* 0x0000000000087805 */ /* 0x000fcc000001ff00 */
[----:B------:R1:W2:Y:S01]  /*0880*/  @P0 LDG.E.EL.128 R8, desc[UR6][R4.64] ;  /* 0x0000000604080981 */ /* 0x0002a2000c2e1d00 */
[----:B------:R-:W-:Y:S01]  /*0890*/  P2R R60, PR, RZ, 0x4 ;  /* 0x00000004ff3c7803 */ /* 0x000fe20000000000 */
        /* <DEDUP_REMOVED lines=22> */
[----:B-1----:R-:W-:Y:S01]  /*0a00*/  IMAD.IADD R5, R15, 0x1, R32 ;  /* 0x000000010f057824 */ /* 0x002fe200078e0220 */
        /* <DEDUP_REMOVED lines=12> */
[-C--:B------:R-:W-:Y:S01]  /*0ad0*/  FSETP.GEU.AND P2, PT, R8, R20.reuse, PT ;  /* 0x000000140800720b */ /* 0x080fe20003f4e000 */
[----:B------:R-:W-:Y:S01]  /*0ae0*/  IMAD R9, R16, 0x2400, R5 ;  /* 0x0000240010097824 */ /* 0x000fe200078e0205 */
[----:B------:R-:W-:Y:S02]  /*0af0*/  FSETP.NAN.AND P1, PT, R20, R20, PT ;  /* 0x000000141400720b */ /* 0x000fe40003f28000 */
[----:B------:R-:W-:-:S09]  /*0b00*/  CS2R R4, SRZ ;  /* 0x0000000000047805 */ /* 0x000fd2000001ff00 */
[----:B------:R-:W-:Y:S01]  /*0b10*/  @P2 SEL R20, R20, R8, P1 ;  /* 0x0000000814142207 */ /* 0x000fe20000800000 */
[----:B------:R-:W-:-:S05]  /*0b20*/  IMAD.WIDE R8, R9, 0x4, R2 ;  /* 0x0000000409087825 */ /* 0x000fca00078e0202 */
[----:B------:R1:W2:Y:S01]  /*0b30*/  @P0 LDG.E.EL.128 R4, desc[UR6][R8.64] ;  /* 0x0000000608040981 */ /* 0x0002a2000c2e1d00 */
[----:B------:R-:W-:Y:S01]  /*0b40*/  P2R R68, PR, RZ, 0x4 ;  /* 0x00000004ff447803 */ /* 0x000fe20000000000 */
[C---:B------:R-:W-:Y:S02]  /*0b50*/  IMAD.IADD R11, R17.reuse, 0x1, R18 ;  /* 0x00000001110b7824 */ /* 0x040fe400078e0212 */
[----:B------:R-:W-:Y:S01]  /*0b60*/  IMAD.IADD R19, R17, 0x1, R44 ;  /* 0x0000000111137824 */ /* 0x000fe200078e022c */
[----:B------:R-:W-:-:S03]  /*0b70*/  CS2R R24, SRZ ;  /* 0x0000000000187805 */ /* 0x000fc6000001ff00 */
[----:B------:R-:W-:Y:S01]  /*0b80*/  IMAD R19, R16, 0x2400, R19 ;  /* 0x0000240010137824 */ /* 0x000fe200078e0213 */
[----:B------:R-:W-:Y:S02]  /*0b90*/  CS2R R26, SRZ ;  /* 0x00000000001a7805 */ /* 0x000fe4000001ff00 */
[----:B-1----:R-:W-:Y:S02]  /*0ba0*/  CS2R R8, SRZ ;  /* 0x0000000000087805 */ /* 0x002fe4000001ff00 */
        /* <DEDUP_REMOVED lines=15> */
[----:B------:R-:W-:Y:S01]  /*0ca0*/  CS2R R10, SRZ ;  /* 0x00000000000a7805 */ /* 0x000fe2000001ff00 */
[----:B------:R-:W-:-:S05]  /*0cb0*/  IMAD.WIDE R20, R21, 0x4, R2 ;  /* 0x0000000415147825 */ /* 0x000fca00078e0202 */
[----:B------:R1:W2:Y:S03]  /*0cc0*/  @P0 LDG.E.EL.128 R24, desc[UR6][R20.64] ;  /* 0x0000000614180981 */ /* 0x0002a6000c2e1d00 */
[----:B------:R-:W-:Y:S01]  /*0cd0*/  @P2 SEL R7, R7, R23, P1 ;  /* 0x0000001707072207 */ /* 0x000fe20000800000 */
[----:B------:R-:W-:-:S05]  /*0ce0*/  IMAD.WIDE R22, R19, 0x4, R2 ;  /* 0x0000000413167825 */ /* 0x000fca00078e0202 */
[----:B------:R3:W2:Y:S01]  /*0cf0*/  @P0 LDG.E.EL.128 R8, desc[UR6][R22.64] ;  /* 0x0000000616080981 */ /* 0x0006a2000c2e1d00 */
[----:B------:R-:W-:Y:S01]  /*0d00*/  P2R R71, PR, RZ, 0x4 ;  /* 0x00000004ff477803 */ /* 0x000fe20000000000 */
[----:B------:R-:W-:Y:S01]  /*0d10*/  IMAD.IADD R19, R17, 0x1, R40 ;  /* 0x0000000111137824 */ /* 0x000fe200078e0228 */
[----:B-1----:R-:W-:-:S03]  /*0d20*/  CS2R R20, SRZ ;  /* 0x0000000000147805 */ /* 0x002fc6000001ff00 */
[----:B------:R-:W-:Y:S01]  /*0d30*/  IMAD R19, R16, 0x2400, R19 ;  /* 0x0000240010137824 */ /* 0x000fe200078e0213 */
[----:B---3--:R-:W-:Y:S02]  /*0d40*/  CS2R R22, SRZ ;  /* 0x0000000000167805 */ /* 0x008fe4000001ff00 */
[C---:B--2---:R-:W-:Y:S02]  /*0d50*/  FSETP.GT.AND P2, PT, R8.reuse, R24, PT ;  /* 0x000000180800720b */ /* 0x044fe40003f44000 */
[----:B------:R-:W-:Y:S02]  /*0d60*/  FSETP.NAN.AND P1, PT, R8, R8, PT ;  /* 0x000000080800720b */ /* 0x000fe40003f28000 */
[----:B------:R-:W-:-:S09]  /*0d70*/  P2R R75, PR, RZ, 0x4 ;  /* 0x00000004ff4b7803 */ /* 0x000fd20000000000 */
[----:B------:R-:W-:Y:S02]  /*0d80*/  @!P2 SEL R8, R8, R24, P1 ;  /* 0x000000180808a207 */ /* 0x000fe40000800000 */
[C---:B------:R-:W-:Y:S02]  /*0d90*/  FSETP.GT.AND P2, PT, R9.reuse, R25, PT ;  /* 0x000000190900720b */ /* 0x040fe40003f44000 */
[----:B------:R-:W-:-:S11]  /*0da0*/  FSETP.NAN.AND P1, PT, R9, R9, PT ;  /* 0x000000090900720b */ /* 0x000fd60003f28000 */
[----:B------:R-:W-:Y:S01]  /*0db0*/  @!P2 SEL R9, R9, R25, P1 ;  /* 0x000000190909a207 */ /* 0x000fe20000800000 */
[----:B------:R-:W-:-:S05]  /*0dc0*/  IMAD.WIDE R24, R19, 0x4, R2 ;  /* 0x0000000413187825 */ /* 0x000fca00078e0202 */
[----:B------:R-:W2:Y:S01]  /*0dd0*/  @P0 LDG.E.EL.128 R20, desc[UR6][R24.64] ;  /* 0x0000000618140981 */ /* 0x000ea2000c2e1d00 */
[----:B------:R-:W-:Y:S02]  /*0de0*/  P2R R76, PR, RZ, 0x4 ;  /* 0x00000004ff4c7803 */ /* 0x000fe40000000000 */
[C---:B------:R-:W-:Y:S02]  /*0df0*/  FSETP.GT.AND P2, PT, R10.reuse, R26, PT ;  /* 0x0000001a0a00720b */ /* 0x040fe40003f44000 */
[----:B------:R-:W-:Y:S02]  /*0e00*/  FSETP.NAN.AND P1, PT, R10, R10, PT ;  /* 0x0000000a0a00720b */ /* 0x000fe40003f28000 */
[----:B------:R-:W-:-:S09]  /*0e10*/  P2R R77, PR, RZ, 0x4 ;  /* 0x00000004ff4d7803 */ /* 0x000fd20000000000 */
[----:B------:R-:W-:Y:S02]  /*0e20*/  @!P2 SEL R10, R10, R26, P1 ;  /* 0x0000001a0a0aa207 */ /* 0x000fe40000800000 */
[C---:B------:R-:W-:Y:S02]  /*0e30*/  FSETP.GT.AND P2, PT, R11.reuse, R27, PT ;  /* 0x0000001b0b00720b */ /* 0x040fe40003f44000 */
[----:B------:R-:W-:Y:S02]  /*0e40*/  FSETP.NAN.AND P1, PT, R11, R11, PT ;  /* 0x0000000b0b00720b */ /* 0x000fe40003f28000 */
[----:B------:R-:W-:-:S09]  /*0e50*/  P2R R78, PR, RZ, 0x4 ;  /* 0x00000004ff4e7803 */ /* 0x000fd20000000000 */
[----:B------:R-:W-:-:S04]  /*0e60*/  @!P2 SEL R11, R11, R27, P1 ;  /* 0x0000001b0b0ba207 */ /* 0x000fc80000800000 */
        /* <DEDUP_REMOVED lines=13> */
[----:B------:R-:W-:Y:S01]  /*0f40*/  IMAD.IADD R9, R17, 0x1, R42 ;  /* 0x0000000111097824 */ /* 0x000fe200078e022a */
[----:B------:R-:W-:-:S03]  /*0f50*/  FSETP.NAN.AND P1, PT, R20, R20, PT ;  /* 0x000000141400720b */ /* 0x000fc60003f28000 */
[----:B------:R-:W-:Y:S01]  /*0f60*/  IMAD R25, R16, 0x2400, R9 ;  /* 0x0000240010197824 */ /* 0x000fe200078e0209 */
[----:B------:R-:W-:-:S03]  /*0f70*/  CS2R R10, SRZ ;  /* 0x00000000000a7805 */ /* 0x000fc6000001ff00 */
[----:B------:R-:W-:-:S04]  /*0f80*/  IMAD.WIDE R24, R25, 0x4, R2 ;  /* 0x0000000419187825 */ /* 0x000fc800078e0202 */
[----:B------:R-:W-:Y:S02]  /*0f90*/  @P2 SEL R20, R20, R8, P1 ;  /* 0x0000000814142207 */ /* 0x000fe40000800000 */
[----:B------:R-:W-:-:S06]  /*0fa0*/  CS2R R8, SRZ ;  /* 0x0000000000087805 */ /* 0x000fcc000001ff00 */
[----:B------:R1:W2:Y:S01]  /*0fb0*/  @P0 LDG.E.EL.128 R8, desc[UR6][R24.64] ;  /* 0x0000000618080981 */ /* 0x0002a2000c2e1d00 */
[----:B------:R-:W-:Y:S01]  /*0fc0*/  P2R R80, PR, RZ, 0x4 ;  /* 0x00000004ff507803 */ /* 0x000fe20000000000 */
[----:B------:R-:W-:-:S04]  /*0fd0*/  IMAD.IADD R19, R17, 0x1, R38 ;  /* 0x0000000111137824 */ /* 0x000fc800078e0226 */
[----:B------:R-:W-:-:S04]  /*0fe0*/  IMAD R19, R16, 0x2400, R19 ;  /* 0x0000240010137824 */ /* 0x000fc800078e0213 */
[----:B-1----:R-:W-:Y:S01]  /*0ff0*/  IMAD.WIDE R24, R19, 0x4, R2 ;  /* 0x0000000413187825 */ /* 0x002fe200078e0202 */
        /* <DEDUP_REMOVED lines=17> */
[----:B------:R-:W2:Y:S01]  /*1110*/  @P0 LDG.E.EL.128 R20, desc[UR6][R24.64] ;  /* 0x0000000618140981 */ /* 0x000ea2000c2e1d00 */
[----:B------:R-:W-:Y:S02]  /*1120*/  P2R R86, PR, RZ, 0x4 ;  /* 0x00000004ff567803 */ /* 0x000fe40000000000 */
        /* <DEDUP_REMOVED lines=65> */
[----:B------:R-:W-:Y:S02]  /*1540*/  P2R R98, PR, RZ, 0x4 ;  /* 0x00000004ff627803 */ /* 0x000fe40000000000 */
[----:B------:R-:W-:-:S05]  /*1550*/  LOP3.LUT R19, R15, 0x8, RZ, 0xfc, !PT ;  /* 0x000000080f137812 */ /* 0x000fca00078efcff */
[----:B------:R-:W-:Y:S01]  /*1560*/  IMAD.IADD R31, R19, 0x1, R44 ;  /* 0x00000001131f7824 */ /* 0x000fe200078e022c */
[----:B------:R-:W-:-:S03]  /*1570*/  CS2R R26, SRZ ;  /* 0x00000000001a7805 */ /* 0x000fc6000001ff00 */
[----:B------:R-:W-:Y:S01]  /*1580*/  IMAD R31, R16, 0x2400, R31 ;  /* 0x00002400101f7824 */ /* 0x000fe200078e021f */
[----:B-1----:R-:W-:-:S03]  /*1590*/  CS2R R24, SRZ ;  /* 0x0000000000187805 */ /* 0x002fc6000001ff00 */
        /* <DEDUP_REMOVED lines=16> */
[----:B------:R-:W-:Y:S01]  /*16a0*/  @P2 SEL R11, R11, R23, P1 ;  /* 0x000000170b0b2207 */ /* 0x000fe20000800000 */
[----:B------:R-:W-:-:S04]  /*16b0*/  IMAD.IADD R23, R19, 0x1, R18 ;  /* 0x0000000113177824 */ /* 0x000fc800078e0212 */
[----:B------:R-:W-:Y:S01]  /*16c0*/  IMAD R29, R16, 0x2400, R23 ;  /* 0x00002400101d7824 */ /* 0x000fe200078e0217 */
[----:B------:R-:W-:-:S03]  /*16d0*/  CS2R R22, SRZ ;  /* 0x0000000000167805 */ /* 0x000fc6000001ff00 */
[----:B------:R-:W-:-:S03]  /*16e0*/  IMAD.WIDE R28, R29, 0x4, R2 ;  /* 0x000000041d1c7825 */ /* 0x000fc600078e0202 */
[----:B------:R-:W2:Y:S04]  /*16f0*/  @P0 LDG.E.EL.128 R20, desc[UR6][R30.64] ;  /* 0x000000061e140981 */ /* 0x000ea8000c2e1d00 */
[----:B------:R-:W2:Y:S01]  /*1700*/  @P0 LDG.E.EL.128 R24, desc[UR6][R28.64] ;  /* 0x000000061c180981 */ /* 0x000ea2000c2e1d00 */
[----:B------:R-:W-:Y:S02]  /*1710*/  P2R R102, PR, RZ, 0x4 ;  /* 0x00000004ff667803 */ /* 0x000fe40000000000 */
[C---:B--2---:R-:W-:Y:S02]  /*1720*/  FSETP.GT.AND P2, PT, R20.reuse, R24, PT ;  /* 0x000000181400720b */ /* 0x044fe40003f44000 */
[----:B------:R-:W-:Y:S02]  /*1730*/  FSETP.NAN.AND P1, PT, R20, R20, PT ;  /* 0x000000141400720b */ /* 0x000fe40003f28000 */
[----:B------:R-:W-:-:S09]  /*1740*/  P2R R123, PR, RZ, 0x4 ;  /* 0x00000004ff7b7803 */ /* 0x000fd20000000000 */
[----:B------:R-:W-:Y:S02]  /*1750*/  @!P2 SEL R20, R20, R24, P1 ;  /* 0x000000181414a207 */ /* 0x000fe40000800000 */
[C---:B------:R-:W-:Y:S02]  /*1760*/  FSETP.GT.AND P2, PT, R21.reuse, R25, PT ;  /* 0x000000191500720b */ /* 0x040fe40003f44000 */
[----:B------:R-:W-:Y:S02]  /*1770*/  FSETP.NAN.AND P1, PT, R21, R21, PT ;  /* 0x000000151500720b */ /* 0x000fe40003f28000 */
[----:B------:R-:W-:-:S09]  /*1780*/  P2R R126, PR, RZ, 0x4 ;  /* 0x00000004ff7e7803 */ /* 0x000fd20000000000 */
[----:B------:R-:W-:Y:S02]  /*1790*/  @!P2 SEL R21, R21, R25, P1 ;  /* 0x000000191515a207 */ /* 0x000fe40000800000 */
[C---:B------:R-:W-:Y:S02]  /*17a0*/  FSETP.GT.AND P2, PT, R22.reuse, R26, PT ;  /* 0x0000001a1600720b */ /* 0x040fe40003f44000 */
[----:B------:R-:W-:Y:S02]  /*17b0*/  FSETP.NAN.AND P1, PT, R22, R22, PT ;  /* 0x000000161600720b */ /* 0x000fe40003f28000 */
[----:B------:R-:W-:Y:S01]  /*17c0*/  P2R R127, PR, RZ, 0x4 ;  /* 0x00000004ff7f7803 */ /* 0x000fe20000000000 */
[----:B------:R-:W-:-:S08]  /*17d0*/  IMAD.IADD R25, R19, 0x1, R40 ;  /* 0x0000000113197824 */ /* 0x000fd000078e0228 */
[----:B------:R-:W-:Y:S02]  /*17e0*/  @!P2 SEL R22, R22, R26, P1 ;  /* 0x0000001a1616a207 */ /* 0x000fe40000800000 */
[C---:B------:R-:W-:Y:S02]  /*17f0*/  FSETP.GT.AND P2, PT, R23.reuse, R27, PT ;  /* 0x0000001b1700720b */ /* 0x040fe40003f44000 */
[----:B------:R-:W-:Y:S01]  /*1800*/  FSETP.NAN.AND P1, PT, R23, R23, PT ;  /* 0x000000171700720b */ /* 0x000fe20003f28000 */
[----:B------:R-:W-:Y:S01]  /*1810*/  IMAD R29, R16, 0x2400, R25 ;  /* 0x00002400101d7824 */ /* 0x000fe200078e0219 */
[----:B------:R-:W-:-:S03]  /*1820*/  CS2R R24, SRZ ;  /* 0x0000000000187805 */ /* 0x000fc6000001ff00 */
[----:B------:R-:W-:-:S06]  /*1830*/  IMAD.WIDE R28, R29, 0x4, R2 ;  /* 0x000000041d1c7825 */ /* 0x000fcc00078e0202 */
[----:B------:R-:W-:Y:S02]  /*1840*/  @!P2 SEL R23, R23, R27, P1 ;  /* 0x0000001b1717a207 */ /* 0x000fe40000800000 */
        /* <DEDUP_REMOVED lines=35> */
[----:B------:R-:W-:Y:S01]  /*1a80*/  P2R R110, PR, RZ, 0x4 ;  /* 0x00000004ff6e7803 */ /* 0x000fe20000000000 */
[----:B------:R-:W-:-:S08]  /*1a90*/  IMAD.IADD R25, R19, 0x1, R38 ;  /* 0x0000000113197824 */ /* 0x000fd000078e0226 */
[----:B------:R-:W-:Y:S02]  /*1aa0*/  @P2 SEL R22, R22, R26, P1 ;  /* 0x0000001a16162207 */ /* 0x000fe40000800000 */
[-C--:B------:R-:W-:Y:S02]  /*1ab0*/  FSETP.GEU.AND P2, PT, R27, R23.reuse, PT ;  /* 0x000000171b00720b */ /* 0x080fe40003f4e000 */
[----:B------:R-:W-:Y:S01]  /*1ac0*/  FSETP.NAN.AND P1, PT, R23, R23, PT ;  /* 0x000000171700720b */ /* 0x000fe20003f28000 */
[----:B------:R-:W-:Y:S01]  /*1ad0*/  IMAD R29, R16, 0x2400, R25 ;  /* 0x00002400101d7824 */ /* 0x000fe200078e0219 */
[----:B------:R-:W-:-:S03]  /*1ae0*/  CS2R R24, SRZ ;  /* 0x0000000000187805 */ /* 0x000fc6000001ff00 */
[----:B------:R-:W-:-:S06]  /*1af0*/  IMAD.WIDE R28, R29, 0x4, R2 ;  /* 0x000000041d1c7825 */ /* 0x000fcc00078e0202 */
        /* <DEDUP_REMOVED lines=229> */
[----:B------:R-:W-:Y:S01]  /*2950*/  P2R R46, PR, RZ, 0x4 ;  /* 0x00000004ff2e7803 */ /* 0x000fe20000000000 */
[----:B------:R-:W-:Y:S01]  /*2960*/  VIADD R34, R18, 0x2a00 ;  /* 0x00002a0012227836 */ /* 0x000fe20000000000 */
[-C--:B--2---:R-:W-:Y:S02]  /*2970*/  FSETP.GEU.AND P2, PT, R28, R24.reuse, PT ;  /* 0x000000181c00720b */ /* 0x084fe40003f4e000 */
[----:B------:R-:W-:-:S11]  /*2980*/  FSETP.NAN.AND P1, PT, R24, R24, PT ;  /* 0x000000181800720b */ /* 0x000fd60003f28000 */
[----:B------:R-:W-:Y:S02]  /*2990*/  @P2 SEL R24, R24, R28, P1 ;  /* 0x0000001c18182207 */ /* 0x000fe40000800000 */
[-C--:B------:R-:W-:Y:S02]  /*29a0*/  FSETP.GEU.AND P1, PT, R29, R25.reuse, PT ;  /* 0x000000191d00720b */ /* 0x080fe40003f2e000 */
[----:B------:R-:W-:Y:S02]  /*29b0*/  FSETP.NAN.AND P3, PT, R25, R25, PT ;  /* 0x000000191900720b */ /* 0x000fe40003f68000 */
[----:B------:R-:W-:Y:S02]  /*29c0*/  FSETP.GEU.AND P4, PT, R30, R26, PT ;  /* 0x0000001a1e00720b */ /* 0x000fe40003f8e000 */
[----:B------:R-:W-:-:S07]  /*29d0*/  P2R R41, PR, RZ, 0x2 ;  /* 0x00000002ff297803 */ /* 0x000fce0000000000 */
[----:B------:R-:W-:Y:S02]  /*29e0*/  @P1 SEL R25, R25, R29, P3 ;  /* 0x0000001d19191207 */ /* 0x000fe40001800000 */
[----:B------:R-:W-:Y:S02]  /*29f0*/  FSETP.GEU.AND P1, PT, R31, R27, PT ;  /* 0x0000001b1f00720b */ /* 0x000fe40003f2e000 */
[----:B------:R-:W-:Y:S01]  /*2a00*/  FSETP.NAN.AND P3, PT, R26, R26, PT ;  /* 0x0000001a1a00720b */ /* 0x000fe20003f68000 */
[----:B------:R-:W-:-:S03]  /*2a10*/  IMAD.IADD R29, R15, 0x1, R34 ;  /* 0x000000010f1d7824 */ /* 0x000fc600078e0222 */
[----:B------:R-:W-:Y:S02]  /*2a20*/  @P4 SEL R26, R26, R30, P3 ;  /* 0x0000001e1a1a4207 */ /* 0x000fe40001800000 */
[----:B------:R-:W-:Y:S01]  /*2a30*/  FSETP.NAN.AND P3, PT, R27, R27, PT ;  /* 0x0000001b1b00720b */ /* 0x000fe20003f68000 */
[----:B------:R-:W-:Y:S01]  /*2a40*/  IMAD R33, R16, 0x2400, R29 ;  /* 0x0000240010217824 */ /* 0x000fe200078e021d */
[----:B------:R-:W-:-:S03]  /*2a50*/  CS2R R28, SRZ ;  /* 0x00000000001c7805 */ /* 0x000fc6000001ff00 */
[----:B------:R-:W-:Y:S02]  /*2a60*/  @P1 SEL R27, R27, R31, P3 ;  /* 0x0000001f1b1b1207 */ /* 0x000fe40001800000 */
[----:B------:R-:W-:Y:S01]  /*2a70*/  CS2R R30, SRZ ;  /* 0x00000000001e7805 */ /* 0x000fe2000001ff00 */
[----:B------:R-:W-:-:S05]  /*2a80*/  IMAD.WIDE R32, R33, 0x4, R2 ;  /* 0x0000000421207825 */ /* 0x000fca00078e0202 */
        /* <DEDUP_REMOVED lines=23> */
[----:B------:R-:W-:Y:S01]  /*2c00*/  P2R R141, PR, RZ, 0x2 ;  /* 0x00000002ff8d7803 */ /* 0x000fe20000000000 */
[----:B------:R-:W-:-:S04]  /*2c10*/  IMAD.IADD R19, R19, 0x1, R34 ;  /* 0x0000000113137824 */ /* 0x000fc800078e0222 */
[----:B------:R-:W-:-:S04]  /*2c20*/  IMAD R19, R16, 0x2400, R19 ;  /* 0x0000240010137824 */ /* 0x000fc800078e0213 */
[----:B------:R-:W-:-:S04]  /*2c30*/  IMAD.WIDE R18, R19, 0x4, R2 ;  /* 0x0000000413127825 */ /* 0x000fc800078e0202 */
[----:B------:R-:W-:-:S04]  /*2c40*/  IMAD.IADD R35, R35, 0x1, R34 ;  /* 0x0000000123237824 */ /* 0x000fc800078e0222 */
[----:B------:R-:W-:Y:S01]  /*2c50*/  IMAD R35, R16, 0x2400, R35 ;  /* 0x0000240010237824 */ /* 0x000fe200078e0223 */
[----:B------:R-:W-:-:S03]  /*2c60*/  CS2R R16, SRZ ;  /* 0x0000000000107805 */ /* 0x000fc6000001ff00 */
        /* <DEDUP_REMOVED lines=18> */
[----:B------:R1:W2:Y:S02]  /*2d90*/  @P0 LDG.E.EL.128 R8, desc[UR6][R18.64] ;  /* 0x0000000612080981 */ /* 0x0002a4000c2e1d00 */
[----:B-1----:R-:W-:-:S06]  /*2da0*/  CS2R R18, SRZ ;  /* 0x0000000000127805 */ /* 0x002fcc000001ff00 */
[----:B------:R-:W3:Y:S01]  /*2db0*/  @P0 LDG.E.EL.128 R16, desc[UR6][R2.64] ;  /* 0x0000000602100981 */ /* 0x000ee2000c2e1d00 */
[----:B------:R-:W-:Y:S02]  /*2dc0*/  P2R R152, PR, RZ, 0x2 ;  /* 0x00000002ff987803 */ /* 0x000fe40000000000 */
        /* <DEDUP_REMOVED lines=17> */
[----:B------:R-:W-:-:S04]  /*2ee0*/  ISETP.NE.AND P1, PT, R130, RZ, PT ;  /* 0x000000ff8200720c */ /* 0x000fc80003f25270 */
[----:B------:R-:W-:Y:S02]  /*2ef0*/  P2R R165, PR, RZ, 0x2 ;  /* 0x00000002ffa57803 */ /* 0x000fe40000000000 */
        /* <DEDUP_REMOVED lines=22> */
[----:B------:R-:W-:Y:S02]  /*3060*/  ISETP.NE.AND P1, PT, R126, RZ, PT ;  /* 0x000000ff7e00720c */ /* 0x000fe40003f25270 */
[----:B---3--:R-:W-:Y:S02]  /*3070*/  FSETP.GEU.AND P3, PT, R24, R16, PT ;  /* 0x000000101800720b */ /* 0x008fe40003f6e000 */
[----:B------:R-:W-:Y:S02]  /*3080*/  P2R R58, PR, RZ, 0x2 ;  /* 0x00000002ff3a7803 */ /* 0x000fe40000000000 */
[----:B------:R-:W-:-:S04]  /*3090*/  ISETP.NE.AND P1, PT, R127, RZ, PT ;  /* 0x000000ff7f00720c */ /* 0x000fc80003f25270 */
[----:B------:R-:W-:Y:S02]  /*30a0*/  P2R R57, PR, RZ, 0x2 ;  /* 0x00000002ff397803 */ /* 0x000fe40000000000 */
[----:B------:R-:W-:Y:S02]  /*30b0*/  ISETP.NE.AND P1, PT, R129, RZ, PT ;  /* 0x000000ff8100720c */ /* 0x000fe40003f25270 */
[C---:B------:R-:W-:Y:S02]  /*30c0*/  FSETP.NAN.AND P4, PT, R16.reuse, R16, PT ;  /* 0x000000101000720b */ /* 0x040fe40003f88000 */
[----:B------:R-:W-:Y:S02]  /*30d0*/  P2R R56, PR, RZ, 0x2 ;  /* 0x00000002ff387803 */ /* 0x000fe40000000000 */
[----:B------:R-:W-:Y:S02]  /*30e0*/  ISETP.NE.AND P1, PT, R75, RZ, PT ;  /* 0x000000ff4b00720c */ /* 0x000fe40003f25270 */
[----:B------:R-:W-:-:S02]  /*30f0*/  @P3 SEL R16, R16, R24, P4 ;  /* 0x0000001810103207 */ /* 0x000fc40002000000 */
[----:B------:R-:W-:Y:S02]  /*3100*/  FSETP.GEU.AND P4, PT, R25, R17, PT ;  /* 0x000000111900720b */ /* 0x000fe40003f8e000 */
        /* <DEDUP_REMOVED lines=8> */
[-C--:B------:R-:W-:Y:S02]  /*3190*/  FSETP.GEU.AND P5, PT, R26, R18.reuse, PT ;  /* 0x000000121a00720b */ /* 0x080fe40003fae000 */
[----:B------:R-:W-:Y:S02]  /*31a0*/  P2R R32, PR, RZ, 0x2 ;  /* 0x00000002ff207803 */ /* 0x000fe40000000000 */
[----:B------:R-:W-:Y:S02]  /*31b0*/  ISETP.NE.AND P1, PT, R43, RZ, PT ;  /* 0x000000ff2b00720c */ /* 0x000fe40003f25270 */
[----:B------:R-:W-:Y:S02]  /*31c0*/  FSETP.NAN.AND P6, PT, R18, R18, PT ;  /* 0x000000121200720b */ /* 0x000fe40003fc8000 */
[----:B------:R-:W-:Y:S02]  /*31d0*/  P2R R23, PR, RZ, 0x2 ;  /* 0x00000002ff177803 */ /* 0x000fe40000000000 */
[----:B------:R-:W-:-:S03]  /*31e0*/  ISETP.NE.AND P1, PT, R48, RZ, PT ;  /* 0x000000ff3000720c */ /* 0x000fc60003f25270 */
[----:B------:R-:W-:Y:S02]  /*31f0*/  @P5 SEL R18, R18, R26, P6 ;  /* 0x0000001a12125207 */ /* 0x000fe40003000000 */
[----:B------:R-:W-:Y:S02]  /*3200*/  P2R R22, PR, RZ, 0x2 ;  /* 0x00000002ff167803 */ /* 0x000fe40000000000 */
[----:B------:R-:W-:Y:S02]  /*3210*/  ISETP.NE.AND P1, PT, R50, RZ, PT ;  /* 0x000000ff3200720c */ /* 0x000fe40003f25270 */
[----:B------:R-:W-:Y:S02]  /*3220*/  FSETP.GEU.AND P6, PT, R27, R19, PT ;  /* 0x000000131b00720b */ /* 0x000fe40003fce000 */
[----:B------:R-:W-:Y:S02]  /*3230*/  P2R R21, PR, RZ, 0x2 ;  /* 0x00000002ff157803 */ /* 0x000fe40000000000 */
[----:B------:R-:W-:-:S04]  /*3240*/  ISETP.NE.AND P1, PT, R49, RZ, PT ;  /* 0x000000ff3100720c */ /* 0x000fc80003f25270 */
[----:B------:R-:W-:Y:S02]  /*3250*/  P2R R20, PR, RZ, 0x2 ;  /* 0x00000002ff147803 */ /* 0x000fe40000000000 */
[----:B------:R-:W-:-:S04]  /*3260*/  FSETP.NAN.AND P1, PT, R19, R19, PT ;  /* 0x000000131300720b */ /* 0x000fc80003f28000 */
[----:B------:R-:W-:Y:S02]  /*3270*/  @P6 SEL R19, R19, R27, P1 ;  /* 0x0000001b13136207 */ /* 0x000fe40000800000 */
[----:B------:R-:W-:-:S04]  /*3280*/  ISETP.NE.AND P1, PT, R20, RZ, PT ;  /* 0x000000ff1400720c */ /* 0x000fc80003f25270 */
[----:B------:R-:W-:Y:S02]  /*3290*/  SEL R2, RZ, 0x1, !P1 ;  /* 0x00000001ff027807 */ /* 0x000fe40004800000 */
        /* <DEDUP_REMOVED lines=10> */
[----:B------:R-:W-:Y:S02]  /*3340*/  ISETP.NE.AND P1, PT, R36, RZ, PT ;  /* 0x000000ff2400720c */ /* 0x000fe40003f25270 */
[----:B------:R-:W-:Y:S02]  /*3350*/  P2R R55, PR, RZ, 0x40 ;  /* 0x00000040ff377803 */ /* 0x000fe40000000000 */
[----:B------:R-:W-:Y:S02]  /*3360*/  ISETP.NE.AND P6, PT, R79, RZ, PT ;  /* 0x000000ff4f00720c */ /* 0x000fe40003fc5270 */
[----:B------:R-:W-:-:S04]  /*3370*/  SEL R24, RZ, 0x1, !P1 ;  /* 0x00000001ff187807 */ /* 0x000fc80004800000 */
[----:B------:R-:W-:Y:S02]  /*3380*/  SEL R24, R24, 0x2, P6 ;  /* 0x0000000218187807 */ /* 0x000fe40003000000 */
[----:B------:R-:W-:Y:S02]  /*3390*/  ISETP.NE.AND P6, PT, R88, RZ, PT ;  /* 0x000000ff5800720c */ /* 0x000fe40003fc5270 */
[----:B------:R-:W-:Y:S02]  /*33a0*/  P2R R48, PR, RZ, 0x8 ;  /* 0x00000008ff307803 */ /* 0x000fe40000000000 */
[----:B------:R-:W-:Y:S02]  /*33b0*/  ISETP.NE.AND P3, PT, R125, RZ, PT ;  /* 0x000000ff7d00720c */ /* 0x000fe40003f65270 */
[----:B------:R-:W-:Y:S02]  /*33c0*/  ISETP.NE.AND P1, PT, R37, RZ, PT ;  /* 0x000000ff2500720c */ /* 0x000fe40003f25270 */
[----:B------:R-:W-:-:S02]  /*33d0*/  P2R R125, PR, RZ, 0x40 ;  /* 0x00000040ff7d7803 */ /* 0x000fc40000000000 */
[----:B------:R-:W-:Y:S02]  /*33e0*/  ISETP.NE.AND P6, PT, R87, RZ, PT ;  /* 0x000000ff5700720c */ /* 0x000fe40003fc5270 */
[----:B------:R-:W-:Y:S02]  /*33f0*/  P2R R49, PR, RZ, 0x10 ;  /* 0x00000010ff317803 */ /* 0x000fe40000000000 */
[----:B------:R-:W-:Y:S02]  /*3400*/  SEL R25, RZ, 0x1, !P1 ;  /* 0x00000001ff197807 */ /* 0x000fe40004800000 */
[----:B------:R-:W-:Y:S02]  /*3410*/  ISETP.NE.AND P4, PT, R124, RZ, PT ;  /* 0x000000ff7c00720c */ /* 0x000fe40003f85270 */
[----:B------:R-:W-:Y:S02]  /*3420*/  ISETP.NE.AND P1, PT, R56, RZ, PT ;  /* 0x000000ff3800720c */ /* 0x000fe40003f25270 */
[----:B------:R-:W-:-:S02]  /*3430*/  P2R R124, PR, RZ, 0x40 ;  /* 0x00000040ff7c7803 */ /* 0x000fc40000000000 */
[----:B------:R-:W-:Y:S02]  /*3440*/  ISETP.NE.AND P6, PT, R60, RZ, PT ;  /* 0x000000ff3c00720c */ /* 0x000fe40003fc5270 */
[----:B------:R-:W-:Y:S02]  /*3450*/  SEL R26, RZ, 0x1, !P1 ;  /* 0x00000001ff1a7807 */ /* 0x000fe40004800000 */
[----:B------:R-:W-:Y:S02]  /*3460*/  ISETP.NE.AND P1, PT, R57, RZ, PT ;  /* 0x000000ff3900720c */ /* 0x000fe40003f25270 */
[----:B------:R-:W-:Y:S02]  /*3470*/  P2R R123, PR, RZ, 0x40 ;  /* 0x00000040ff7b7803 */ /* 0x000fe40000000000 */
[----:B------:R-:W-:Y:S02]  /*3480*/  ISETP.NE.AND P6, PT, R61, RZ, PT ;  /* 0x000000ff3d00720c */ /* 0x000fe40003fc5270 */
[----:B------:R-:W-:-:S02]  /*3490*/  SEL R27, RZ, 0x1, !P1 ;  /* 0x00000001ff1b7807 */ /* 0x000fc40004800000 */
[----:B------:R-:W-:Y:S02]  /*34a0*/  ISETP.NE.AND P1, PT, R58, RZ, PT ;  /* 0x000000ff3a00720c */ /* 0x000fe40003f25270 */
[----:B------:R-:W-:Y:S02]  /*34b0*/  P2R R88, PR, RZ, 0x40 ;  /* 0x00000040ff587803 */ /* 0x000fe40000000000 */
[----:B------:R-:W-:Y:S02]  /*34c0*/  ISETP.NE.AND P6, PT, R62, RZ, PT ;  /* 0x000000ff3e00720c */ /* 0x000fe40003fc5270 */
[----:B------:R-:W-:Y:S02]  /*34d0*/  SEL R32, RZ, 0x1, !P1 ;  /* 0x00000001ff207807 */ /* 0x000fe40004800000 */
[----:B------:R-:W-:Y:S02]  /*34e0*/  ISETP.NE.AND P1, PT, R81, RZ, PT ;  /* 0x000000ff5100720c */ /* 0x000fe40003f25270 */
[----:B------:R-:W-:-:S02]  /*34f0*/  P2R R87, PR, RZ, 0x40 ;  /* 0x00000040ff577803 */ /* 0x000fc40000000000 */
[----:B------:R-:W-:Y:S02]  /*3500*/  ISETP.NE.AND P6, PT, R59, RZ, PT ;  /* 0x000000ff3b00720c */ /* 0x000fe40003fc5270 */
[----:B------:R-:W-:Y:S02]  /*3510*/  SEL R33, RZ, 0x1, !P1 ;  /* 0x00000001ff217807 */ /* 0x000fe40004800000 */
[----:B------:R-:W-:Y:S02]  /*3520*/  ISETP.NE.AND P1, PT, R82, RZ, PT ;  /* 0x000000ff5200720c */ /* 0x000fe40003f25270 */
[----:B------:R-:W-:Y:S02]  /*3530*/  P2R R82, PR, RZ, 0x40 ;  /* 0x00000040ff527803 */ /* 0x000fe40000000000 */
[----:B------:R-:W-:-:S04]  /*3540*/  ISETP.NE.AND P6, PT, R156, RZ, PT ;  /* 0x000000ff9c00720c */ /* 0x000fc80003fc5270 */
[----:B------:R-:W-:Y:S02]  /*3550*/  P2R R81, PR, RZ, 0x40 ;  /* 0x00000040ff517803 */ /* 0x000fe40000000000 */
[----:B------:R-:W-:Y:S02]  /*3560*/  ISETP.NE.AND P6, PT, R155, RZ, PT ;  /* 0x000000ff9b00720c */ /* 0x000fe40003fc5270 */
[----:B------:R-:W-:Y:S02]  /*3570*/  P2R R50, PR, RZ, 0x20 ;  /* 0x00000020ff327803 */ /* 0x000fe40000000000 */
[----:B------:R-:W-:Y:S02]  /*3580*/  ISETP.NE.AND P5, PT, R80, RZ, PT ;  /* 0x000000ff5000720c */ /* 0x000fe40003fa5270 */
        /* <DEDUP_REMOVED lines=24> */
[----:B------:R-:W-:Y:S02]  /*3710*/  SEL R34, RZ, 0x1, !P1 ;  /* 0x00000001ff227807 */ /* 0x000fe40004800000 */
[----:B------:R-:W-:Y:S02]  /*3720*/  P2R R56, PR, RZ, 0x40 ;  /* 0x00000040ff387803 */ /* 0x000fe40000000000 */
[----:B------:R-:W-:Y:S02]  /*3730*/  ISETP.NE.AND P6, PT, R54, RZ, PT ;  /* 0x000000ff3600720c */ /* 0x000fe40003fc5270 */
[----:B------:R-:W-:-:S02]  /*3740*/  ISETP.NE.AND P1, PT, R130, RZ, PT ;  /* 0x000000ff8200720c */ /* 0x000fc40003f25270 */
[----:B------:R-:W-:Y:S02]  /*3750*/  P2R R54, PR, RZ, 0x40 ;  /* 0x00000040ff367803 */ /* 0x000fe40000000000 */
[----:B------:R-:W-:Y:S02]  /*3760*/  SEL R35, RZ, 0x1, !P1 ;  /* 0x00000001ff237807 */ /* 0x000fe40004800000 */
[----:B------:R-:W-:Y:S02]  /*3770*/  ISETP.NE.AND P6, PT, R52, RZ, PT ;  /* 0x000000ff3400720c */ /* 0x000fe40003fc5270 */
[----:B------:R-:W-:Y:S02]  /*3780*/  ISETP.NE.AND P1, PT, R157, RZ, PT ;  /* 0x000000ff9d00720c */ /* 0x000fe40003f25270 */
[----:B------:R-:W-:Y:S02]  /*3790*/  P2R R53, PR, RZ, 0x40 ;  /* 0x00000040ff357803 */ /* 0x000fe40000000000 */
[----:B------:R-:W-:-:S02]  /*37a0*/  SEL R36, RZ, 0x1, !P1 ;  /* 0x00000001ff247807 */ /* 0x000fc40004800000 */
[----:B------:R-:W-:Y:S02]  /*37b0*/  ISETP.NE.AND P6, PT, R150, RZ, PT ;  /* 0x000000ff9600720c */ /* 0x000fe40003fc5270 */
[----:B------:R-:W-:Y:S02]  /*37c0*/  ISETP.NE.AND P1, PT, R158, RZ, PT ;  /* 0x000000ff9e00720c */ /* 0x000fe40003f25270 */
[----:B------:R-:W-:Y:S02]  /*37d0*/  P2R R52, PR, RZ, 0x40 ;  /* 0x00000040ff347803 */ /* 0x000fe40000000000 */
[----:B------:R-:W-:Y:S02]  /*37e0*/  SEL R37, RZ, 0x1, !P1 ;  /* 0x00000001ff257807 */ /* 0x000fe40004800000 */
[----:B------:R-:W-:Y:S02]  /*37f0*/  ISETP.NE.AND P6, PT, R148, RZ, PT ;  /* 0x000000ff9400720c */ /* 0x000fe40003fc5270 */
[----:B------:R-:W-:-:S02]  /*3800*/  ISETP.NE.AND P1, PT, R159, RZ, PT ;  /* 0x000000ff9f00720c */ /* 0x000fc40003f25270 */
[----:B------:R-:W-:Y:S02]  /*3810*/  P2R R51, PR, RZ, 0x40 ;  /* 0x00000040ff337803 */ /* 0x000fe40000000000 */
[----:B------:R-:W-:Y:S02]  /*3820*/  SEL R2, R2, 0x2, P1 ;  /* 0x0000000202027807 */ /* 0x000fe40000800000 */
[----:B------:R-:W-:Y:S02]  /*3830*/  ISETP.NE.AND P6, PT, R147, RZ, PT ;  /* 0x000000ff9300720c */ /* 0x000fe40003fc5270 */
[----:B------:R-:W-:Y:S02]  /*3840*/  ISETP.NE.AND P1, PT, R160, RZ, PT ;  /* 0x000000ffa000720c */ /* 0x000fe40003f25270 */
[----:B------:R-:W-:Y:S02]  /*3850*/  SEL R35, R35, 0x2, P6 ;  /* 0x0000000223237807 */ /* 0x000fe40003000000 */
[----:B------:R-:W-:-:S02]  /*3860*/  SEL R3, R3, 0x2, P1 ;  /* 0x0000000203037807 */ /* 0x000fc40000800000 */
[----:B------:R-:W-:Y:S02]  /*3870*/  ISETP.NE.AND P6, PT, R51, RZ, PT ;  /* 0x000000ff3300720c */ /* 0x000fe40003fc5270 */
[----:B------:R-:W-:Y:S02]  /*3880*/  ISETP.NE.AND P1, PT, R161, RZ, PT ;  /* 0x000000ffa100720c */ /* 0x000fe40003f25270 */
[----:B------:R-:W-:Y:S02]  /*3890*/  SEL R36, R36, 0x2, P6 ;  /* 0x0000000224247807 */ /* 0x000fe40003000000 */
[----:B------:R-:W-:Y:S02]  /*38a0*/  SEL R20, R20, 0x2, P1 ;  /* 0x0000000214147807 */ /* 0x000fe40000800000 */
[----:B------:R-:W-:Y:S02]  /*38b0*/  ISETP.NE.AND P6, PT, R52, RZ, PT ;  /* 0x000000ff3400720c */ /* 0x000fe40003fc5270 */
[----:B------:R-:W-:-:S02]  /*38c0*/  ISETP.NE.AND P1, PT, R162, RZ, PT ;  /* 0x000000ffa200720c */ /* 0x000fc40003f25270 */
[----:B------:R-:W-:Y:S02]  /*38d0*/  SEL R37, R37, 0x2, P6 ;  /* 0x0000000225257807 */ /* 0x000fe40003000000 */
[----:B------:R-:W-:Y:S02]  /*38e0*/  SEL R21, R21, 0x2, P1 ;  /* 0x0000000215157807 */ /* 0x000fe40000800000 */
[----:B------:R-:W-:-:S04]  /*38f0*/  ISETP.NE.AND P6, PT, R53, RZ, PT ;  /* 0x000000ff3500720c */ /* 0x000fc80003fc5270 */
[----:B------:R-:W-:Y:S02]  /*3900*/  SEL R21, R21, 0x3, P6 ;  /* 0x0000000315157807 */ /* 0x000fe40003000000 */
[----:B------:R-:W-:-:S04]  /*3910*/  ISETP.NE.AND P6, PT, R54, RZ, PT ;  /* 0x000000ff3600720c */ /* 0x000fc80003fc5270 */
[----:B------:R-:W-:Y:S02]  /*3920*/  SEL R20, R20, 0x3, P6 ;  /* 0x0000000314147807 */ /* 0x000fe40003000000 */
[----:B------:R-:W-:-:S04]  /*3930*/  ISETP.NE.AND P6, PT, R56, RZ, PT ;  /* 0x000000ff3800720c */ /* 0x000fc80003fc5270 */
[----:B------:R-:W-:Y:S02]  /*3940*/  SEL R3, R3, 0x3, P6 ;  /* 0x0000000303037807 */ /* 0x000fe40003000000 */
[----:B------:R-:W-:Y:S02]  /*3950*/  ISETP.NE.AND P6, PT, R57, RZ, PT ;  /* 0x000000ff3900720c */ /* 0x000fe40003fc5270 */
[----:B------:R-:W-:Y:S02]  /*3960*/  SEL R25, R25, 0x2, P5 ;  /* 0x0000000219197807 */ /* 0x000fe40002800000 */
[----:B------:R-:W-:Y:S02]  /*3970*/  SEL R2, R2, 0x3, P6 ;  /* 0x0000000302027807 */ /* 0x000fe40003000000 */
[----:B------:R-:W-:Y:S02]  /*3980*/  ISETP.NE.AND P6, PT, R58, RZ, PT ;  /* 0x000000ff3a00720c */ /* 0x000fe40003fc5270 */
[----:B------:R-:W-:-:S02]  /*3990*/  ISETP.NE.AND P1, PT, R163, RZ, PT ;  /* 0x000000ffa300720c */ /* 0x000fc40003f25270 */
[----:B------:R-:W-:Y:S02]  /*39a0*/  SEL R25, R25, 0x3, P6 ;  /* 0x0000000319197807 */ /* 0x000fe40003000000 */
        /* <DEDUP_REMOVED lines=8> */
[----:B------:R-:W-:Y:S02]  /*3a30*/  ISETP.NE.AND P6, PT, R61, RZ, PT ;  /* 0x000000ff3d00720c */ /* 0x000fe40003fc5270 */
[----:B------:R-:W-:Y:S02]  /*3a40*/  P2R R43, PR, RZ, 0x1 ;  /* 0x00000001ff2b7803 */ /* 0x000fe40000000000 */
[----:B------:R-:W-:-:S02]  /*3a50*/  SEL R22, R22, 0x3, P6 ;  /* 0x0000000316167807 */ /* 0x000fc40003000000 */
[----:B------:R-:W-:Y:S02]  /*3a60*/  SEL R33, R33, 0x2, P1 ;  /* 0x0000000221217807 */ /* 0x000fe40000800000 */
[----:B------:R-:W-:Y:S02]  /*3a70*/  ISETP.NE.AND P6, PT, R62, RZ, PT ;  /* 0x000000ff3e00720c */ /* 0x000fe40003fc5270 */
[----:B------:R-:W-:Y:S02]  /*3a80*/  ISETP.NE.AND P0, PT, R128, RZ, PT ;  /* 0x000000ff8000720c */ /* 0x000fe40003f05270 */
[----:B------:R-:W-:Y:S02]  /*3a90*/  SEL R33, R33, 0x3, P6 ;  /* 0x0000000321217807 */ /* 0x000fe40003000000 */
[----:B------:R-:W-:Y:S02]  /*3aa0*/  SEL R32, R32, 0x2, P0 ;  /* 0x0000000220207807 */ /* 0x000fe40000000000 */
[----:B------:R-:W-:-:S02]  /*3ab0*/  ISETP.NE.AND P6, PT, R75, RZ, PT ;  /* 0x000000ff4b00720c */ /* 0x000fc40003fc5270 */
[----:B------:R-:W-:Y:S02]  /*3ac0*/  SEL R27, R27, 0x2, P3 ;  /* 0x000000021b1b7807 */ /* 0x000fe40001800000 */
[----:B------:R-:W-:Y:S02]  /*3ad0*/  SEL R32, R32, 0x3, P6 ;  /* 0x0000000320207807 */ /* 0x000fe40003000000 */
[----:B------:R-:W-:Y:S02]  /*3ae0*/  ISETP.NE.AND P6, PT, R76, RZ, PT ;  /* 0x000000ff4c00720c */ /* 0x000fe40003fc5270 */
[----:B------:R-:W-:Y:S02]  /*3af0*/  SEL R26, R26, 0x2, P4 ;  /* 0x000000021a1a7807 */ /* 0x000fe40002000000 */
[----:B------:R-:W-:Y:S02]  /*3b00*/  SEL R27, R27, 0x3, P6 ;  /* 0x000000031b1b7807 */ /* 0x000fe40003000000 */
[----:B------:R-:W-:-:S04]  /*3b10*/  ISETP.NE.AND P6, PT, R77, RZ, PT ;  /* 0x000000ff4d00720c */ /* 0x000fc80003fc5270 */
[----:B------:R-:W-:Y:S02]  /*3b20*/  SEL R26, R26, 0x3, P6 ;  /* 0x000000031a1a7807 */ /* 0x000fe40003000000 */
[----:B------:R-:W-:-:S04]  /*3b30*/  ISETP.NE.AND P6, PT, R78, RZ, PT ;  /* 0x000000ff4e00720c */ /* 0x000fc80003fc5270 */
[----:B------:R-:W-:Y:S02]  /*3b40*/  SEL R37, R37, 0x3, P6 ;  /* 0x0000000325257807 */ /* 0x000fe40003000000 */
[----:B------:R-:W-:Y:S02]  /*3b50*/  ISETP.NE.AND P6, PT, R79, RZ, PT ;  /* 0x000000ff4f00720c */ /* 0x000fe40003fc5270 */
[----:B------:R-:W-:Y:S02]  /*3b60*/  P2R R40, PR, RZ, 0x4 ;  /* 0x00000004ff287803 */ /* 0x000fe40000000000 */
        /* <DEDUP_REMOVED lines=80> */
[----:B------:R-:W-:Y:S02]  /*4070*/  ISETP.NE.AND P4, PT, R90, RZ, PT ;  /* 0x000000ff5a00720c */ /* 0x000fe40003f85270 */
[----:B------:R-:W-:Y:S02]  /*4080*/  SEL R3, R3, 0x5, P6 ;  /* 0x0000000503037807 */ /* 0x000fe40003000000 */
[----:B------:R-:W-:Y:S02]  /*4090*/  ISETP.NE.AND P6, PT, R57, RZ, PT ;  /* 0x000000ff3900720c */ /* 0x000fe40003fc5270 */
[----:B------:R-:W-:-:S02]  /*40a0*/  SEL R25, R25, 0x4, P4 ;  /* 0x0000000419197807 */ /* 0x000fc40002000000 */
[----:B------:R-:W-:Y:S02]  /*40b0*/  SEL R2, R2, 0x5, P6 ;  /* 0x0000000502027807 */ /* 0x000fe40003000000 */
[----:B------:R-:W-:Y:S02]  /*40c0*/  ISETP.NE.AND P6, PT, R58, RZ, PT ;  /* 0x000000ff3a00720c */ /* 0x000fe40003fc5270 */
[----:B------:R-:W-:Y:S02]  /*40d0*/  ISETP.NE.AND P5, PT, R89, RZ, PT ;  /* 0x000000ff5900720c */ /* 0x000fe40003fa5270 */
[----:B------:R-:W-:Y:S02]  /*40e0*/  SEL R25, R25, 0x5, P6 ;  /* 0x0000000519197807 */ /* 0x000fe40003000000 */
        /* <DEDUP_REMOVED lines=13> */
[----:B------:R-:W-:-:S02]  /*41c0*/  ISETP.NE.AND P6, PT, R67, RZ, PT ;  /* 0x000000ff4300720c */ /* 0x000fc40003fc5270 */
[----:B------:R-:W-:Y:S02]  /*41d0*/  ISETP.NE.AND P0, PT, R118, RZ, PT ;  /* 0x000000ff7600720c */ /* 0x000fe40003f05270 */
[----:B------:R-:W-:Y:S02]  /*41e0*/  SEL R32, R32, 0x5, P6 ;  /* 0x0000000520207807 */ /* 0x000fe40003000000 */
[----:B------:R-:W-:Y:S02]  /*41f0*/  SEL R27, R27, 0x4, P0 ;  /* 0x000000041b1b7807 */ /* 0x000fe40000000000 */
[----:B------:R-:W-:Y:S02]  /*4200*/  ISETP.NE.AND P6, PT, R68, RZ, PT ;  /* 0x000000ff4400720c */ /* 0x000fe40003fc5270 */
[----:B------:R-:W-:Y:S02]  /*4210*/  ISETP.NE.AND P3, PT, R116, RZ, PT ;  /* 0x000000ff7400720c */ /* 0x000fe40003f65270 */
[----:B------:R-:W-:-:S02]  /*4220*/  SEL R27, R27, 0x5, P6 ;  /* 0x000000051b1b7807 */ /* 0x000fc40003000000 */
        /* <DEDUP_REMOVED lines=8> */
[----:B------:R-:W-:-:S04]  /*42b0*/  ISETP.NE.AND P6, PT, R76, RZ, PT ;  /* 0x000000ff4c00720c */ /* 0x000fc80003fc5270 */
[----:B------:R-:W-:Y:S02]  /*42c0*/  SEL R38, R35, 0x5, P6 ;  /* 0x0000000523267807 */ /* 0x000fe40003000000 */
        /* <DEDUP_REMOVED lines=26> */
[----:B------:R-:W-:Y:S02]  /*4470*/  ISETP.NE.AND P6, PT, R77, RZ, PT ;  /* 0x000000ff4d00720c */ /* 0x000fe40003fc5270 */
[----:B------:R-:W-:Y:S02]  /*4480*/  P2R R45, PR, RZ, 0x2 ;  /* 0x00000002ff2d7803 */ /* 0x000fe40000000000 */
[----:B------:R-:W-:Y:S02]  /*4490*/  ISETP.NE.AND P1, PT, R44, RZ, PT ;  /* 0x000000ff2c00720c */ /* 0x000fe40003f25270 */
[----:B------:R-:W-:-:S02]  /*44a0*/  SEL R39, R34, 0x5, P6 ;  /* 0x0000000522277807 */ /* 0x000fc40003000000 */
[----:B------:R-:W-:Y:S02]  /*44b0*/  ISETP.NE.AND P6, PT, R78, RZ, PT ;  /* 0x000000ff4e00720c */ /* 0x000fe40003fc5270 */
[----:B------:R-:W-:Y:S02]  /*44c0*/  ISETP.NE.AND P0, PT, R117, RZ, PT ;  /* 0x000000ff7500720c */ /* 0x000fe40003f05270 */
[----:B------:R-:W-:Y:S02]  /*44d0*/  P2R R27, PR, RZ, 0x2 ;  /* 0x00000002ff1b7803 */ /* 0x000fe40000000000 */
[----:B------:R-:W-:Y:S02]  /*44e0*/  ISETP.NE.AND P1, PT, R42, RZ, PT ;  /* 0x000000ff2a00720c */ /* 0x000fe40003f25270 */
[----:B------:R-:W-:Y:S02]  /*44f0*/  SEL R2, R2, 0x6, P6 ;  /* 0x0000000602027807 */ /* 0x000fe40003000000 */
[----:B------:R-:W-:-:S02]  /*4500*/  ISETP.NE.AND P6, PT, R79, RZ, PT ;  /* 0x000000ff4f00720c */ /* 0x000fc40003fc5270 */
[----:B------:R-:W-:Y:S02]  /*4510*/  SEL R34, R26, 0x6, P0 ;  /* 0x000000061a227807 */ /* 0x000fe40000000000 */
[----:B------:R-:W-:Y:S02]  /*4520*/  P2R R26, PR, RZ, 0x2 ;  /* 0x00000002ff1a7803 */ /* 0x000fe40000000000 */
[----:B------:R-:W-:Y:S02]  /*4530*/  ISETP.NE.AND P1, PT, R103, RZ, PT ;  /* 0x000000ff6700720c */ /* 0x000fe40003f25270 */
[----:B------:R-:W-:Y:S02]  /*4540*/  SEL R3, R3, 0x6, P6 ;  /* 0x0000000603037807 */ /* 0x000fe40003000000 */
[----:B------:R-:W-:Y:S02]  /*4550*/  ISETP.NE.AND P6, PT, R80, RZ, PT ;  /* 0x000000ff5000720c */ /* 0x000fe40003fc5270 */
[----:B------:R-:W-:-:S02]  /*4560*/  SEL R33, R33, 0x6, P1 ;  /* 0x0000000621217807 */ /* 0x000fc40000800000 */
[----:B------:R-:W-:Y:S02]  /*4570*/  ISETP.NE.AND P1, PT, R26, RZ, PT ;  /* 0x000000ff1a00720c */ /* 0x000fe40003f25270 */
[----:B------:R-:W-:Y:S02]  /*4580*/  SEL R20, R20, 0x6, P6 ;  /* 0x0000000614147807 */ /* 0x000fe40003000000 */
        /* <DEDUP_REMOVED lines=11> */
[----:B------:R-:W-:Y:S02]  /*4640*/  P2R R65, PR, RZ, 0x40 ;  /* 0x00000040ff417803 */ /* 0x000fe40000000000 */
[----:B------:R-:W-:Y:S02]  /*4650*/  ISETP.NE.AND P6, PT, R140, RZ, PT ;  /* 0x000000ff8c00720c */ /* 0x000fe40003fc5270 */
[----:B------:R-:W-:Y:S02]  /*4660*/  SEL R37, R37, 0x6, P1 ;  /* 0x0000000625257807 */ /* 0x000fe40000800000 */
[----:B------:R-:W-:Y:S02]  /*4670*/  ISETP.NE.AND P1, PT, R51, RZ, PT ;  /* 0x000000ff3300720c */ /* 0x000fe40003f25270 */
[----:B------:R-:W-:-:S02]  /*4680*/  P2R R64, PR, RZ, 0x40 ;  /* 0x00000040ff407803 */ /* 0x000fc40000000000 */
[----:B------:R-:W-:Y:S02]  /*4690*/  ISETP.NE.AND P6, PT, R138, RZ, PT ;  /* 0x000000ff8a00720c */ /* 0x000fe40003fc5270 */
[----:B------:R-:W-:Y:S02]  /*46a0*/  SEL R21, R21, 0x7, P1 ;  /* 0x0000000715157807 */ /* 0x000fe40000800000 */
[----:B------:R-:W-:Y:S02]  /*46b0*/  ISETP.NE.AND P1, PT, R52, RZ, PT ;  /* 0x000000ff3400720c */ /* 0x000fe40003f25270 */
[----:B------:R-:W-:Y:S02]  /*46c0*/  P2R R63, PR, RZ, 0x40 ;  /* 0x00000040ff3f7803 */ /* 0x000fe40000000000 */
[----:B------:R-:W-:Y:S02]  /*46d0*/  ISETP.NE.AND P6, PT, R137, RZ, PT ;  /* 0x000000ff8900720c */ /* 0x000fe40003fc5270 */
[----:B------:R-:W-:-:S02]  /*46e0*/  SEL R20, R20, 0x7, P1 ;  /* 0x0000000714147807 */ /* 0x000fc40000800000 */
[----:B------:R-:W-:Y:S02]  /*46f0*/  ISETP.NE.AND P1, PT, R53, RZ, PT ;  /* 0x000000ff3500720c */ /* 0x000fe40003f25270 */
[----:B------:R-:W-:Y:S02]  /*4700*/  P2R R44, PR, RZ, 0x40 ;  /* 0x00000040ff2c7803 */ /* 0x000fe40000000000 */
[----:B------:R-:W-:Y:S02]  /*4710*/  ISETP.NE.AND P6, PT, R133, RZ, PT ;  /* 0x000000ff8500720c */ /* 0x000fe40003fc5270 */
[----:B------:R-:W-:Y:S02]  /*4720*/  SEL R3, R3, 0x7, P1 ;  /* 0x0000000703037807 */ /* 0x000fe40000800000 */
[----:B------:R-:W-:Y:S02]  /*4730*/  ISETP.NE.AND P1, PT, R54, RZ, PT ;  /* 0x000000ff3600720c */ /* 0x000fe40003f25270 */
[----:B------:R-:W-:-:S02]  /*4740*/  ISETP.NE.AND P3, PT, R98, RZ, PT ;  /* 0x000000ff6200720c */ /* 0x000fc40003f65270 */
[----:B------:R-:W-:Y:S02]  /*4750*/  P2R R42, PR, RZ, 0x40 ;  /* 0x00000040ff2a7803 */ /* 0x000fe40000000000 */
[----:B------:R-:W-:Y:S02]  /*4760*/  ISETP.NE.AND P6, PT, R132, RZ, PT ;  /* 0x000000ff8400720c */ /* 0x000fe40003fc5270 */
[----:B------:R-:W-:Y:S02]  /*4770*/  SEL R2, R2, 0x7, P1 ;  /* 0x0000000702027807 */ /* 0x000fe40000800000 */
[----:B------:R-:W-:Y:S02]  /*4780*/  SEL R25, R25, 0x6, P3 ;  /* 0x0000000619197807 */ /* 0x000fe40001800000 */
[----:B------:R-:W-:Y:S02]  /*4790*/  ISETP.NE.AND P1, PT, R56, RZ, PT ;  /* 0x000000ff3800720c */ /* 0x000fe40003f25270 */
[----:B------:R-:W-:-:S02]  /*47a0*/  ISETP.NE.AND P4, PT, R97, RZ, PT ;  /* 0x000000ff6100720c */ /* 0x000fc40003f85270 */
[----:B------:R-:W-:Y:S02]  /*47b0*/  SEL R38, R38, 0x7, P6 ;  /* 0x0000000726267807 */ /* 0x000fe40003000000 */
[----:B------:R-:W-:Y:S02]  /*47c0*/  ISETP.NE.AND P6, PT, R42, RZ, PT ;  /* 0x000000ff2a00720c */ /* 0x000fe40003fc5270 */
[----:B------:R-:W1:Y:S01]  /*47d0*/  S2R R42, SR_TID.X ;  /* 0x00000000002a7919 */ /* 0x000e620000002100 */
[----:B------:R-:W-:Y:S02]  /*47e0*/  SEL R25, R25, 0x7, P1 ;  /* 0x0000000719197807 */ /* 0x000fe40000800000 */
[----:B------:R-:W-:Y:S02]  /*47f0*/  SEL R24, R24, 0x6, P4 ;  /* 0x0000000618187807 */ /* 0x000fe40002000000 */
[----:B------:R-:W-:Y:S02]  /*4800*/  ISETP.NE.AND P1, PT, R57, RZ, PT ;  /* 0x000000ff3900720c */ /* 0x000fe40003f25270 */
[----:B------:R-:W-:-:S02]  /*4810*/  ISETP.NE.AND P5, PT, R96, RZ, PT ;  /* 0x000000ff6000720c */ /* 0x000fc40003fa5270 */
[----:B------:R-:W-:Y:S02]  /*4820*/  SEL R24, R24, 0x7, P1 ;  /* 0x0000000718187807 */ /* 0x000fe40000800000 */
[----:B------:R-:W-:Y:S02]  /*4830*/  SEL R23, R23, 0x6, P5 ;  /* 0x0000000617177807 */ /* 0x000fe40002800000 */
[----:B------:R-:W-:Y:S01]  /*4840*/  ISETP.NE.AND P1, PT, R58, RZ, PT ;  /* 0x000000ff3a00720c */ /* 0x000fe20003f25270 */
[----:B------:R-:W2:Y:S01]  /*4850*/  S2UR UR5, SR_CgaCtaId ;  /* 0x00000000000579c3 */ /* 0x000ea20000008800 */
        /* <DEDUP_REMOVED lines=8> */
[----:B------:R-:W-:-:S02]  /*48e0*/  ISETP.NE.AND P2, PT, R121, RZ, PT ;  /* 0x000000ff7900720c */ /* 0x000fc40003f45270 */
[----:B------:R-:W-:Y:S02]  /*48f0*/  SEL R33, R33, 0x7, P1 ;  /* 0x0000000721217807 */ /* 0x000fe40000800000 */
[----:B------:R-:W-:Y:S02]  /*4900*/  SEL R22, R20, 0x8, P6 ;  /* 0x0000000814167807 */ /* 0x000fe40003000000 */
[----:B------:R-:W-:Y:S02]  /*4910*/  SEL R32, R32, 0x6, P2 ;  /* 0x0000000620207807 */ /* 0x000fe40001000000 */
[----:B------:R-:W-:Y:S02]  /*4920*/  ISETP.NE.AND P1, PT, R61, RZ, PT ;  /* 0x000000ff3d00720c */ /* 0x000fe40003f25270 */
[----:B------:R-:W-:Y:S02]  /*4930*/  ISETP.NE.AND P6, PT, R64, RZ, PT ;  /* 0x000000ff4000720c */ /* 0x000fe40003fc5270 */
[----:B------:R-:W-:-:S02]  /*4940*/  SEL R32, R32, 0x7, P1 ;  /* 0x0000000720207807 */ /* 0x000fc40000800000 */
[----:B------:R-:W-:Y:S02]  /*4950*/  SEL R21, R3, 0x8, P6 ;  /* 0x0000000803157807 */ /* 0x000fe40003000000 */
[----:B------:R-:W-:Y:S02]  /*4960*/  ISETP.NE.AND P1, PT, R62, RZ, PT ;  /* 0x000000ff3e00720c */ /* 0x000fe40003f25270 */
[----:B------:R-:W-:Y:S02]  /*4970*/  ISETP.NE.AND P6, PT, R65, RZ, PT ;  /* 0x000000ff4100720c */ /* 0x000fe40003fc5270 */
[----:B------:R-:W-:Y:S02]  /*4980*/  SEL R35, R35, 0x7, P1 ;  /* 0x0000000723237807 */ /* 0x000fe40000800000 */
[----:B------:R-:W-:Y:S01]  /*4990*/  SEL R20, R2, 0x8, P6 ;  /* 0x0000000802147807 */ /* 0x000fe20003000000 */
[----:B-1----:R-:W-:Y:S01]  /*49a0*/  IMAD.SHL.U32 R2, R42, 0x100, RZ ;  /* 0x000001002a027824 */ /* 0x002fe200078e00ff */
[----:B------:R-:W-:Y:S01]  /*49b0*/  ISETP.NE.AND P1, PT, R41, RZ, PT ;  /* 0x000000ff2900720c */ /* 0x000fe20003f25270 */
[----:B------:R-:W-:Y:S01]  /*49c0*/  UMOV UR4, 0x400 ;  /* 0x0000040000047882 */ /* 0x000fe20000000000 */
[----:B------:R-:W-:Y:S01]  /*49d0*/  SHF.R.U32.HI R41, RZ, 0x4, R42 ;  /* 0x00000004ff297819 */ /* 0x000fe2000001162a */
[----:B--2---:R-:W-:Y:S01]  /*49e0*/  UPRMT UR4, UR5, 0x654, UR4 ;  /* 0x0000065405047896 */ /* 0x004fe20008000004 */
[----:B------:R-:W-:-:S02]  /*49f0*/  ISETP.NE.AND P2, PT, R114, RZ, PT ;  /* 0x000000ff7200720c */ /* 0x000fc40003f45270 */
[----:B------:R-:W-:Y:S02]  /*4a00*/  SGXT.U32 R41, R41, 0x4 ;  /* 0x000000042929781a */ /* 0x000fe40000000000 */
[----:B------:R-:W-:Y:S02]  /*4a10*/  LOP3.LUT R2, R2, 0xf00, RZ, 0xc0, !PT ;  /* 0x00000f0002027812 */ /* 0x000fe400078ec0ff */
[----:B------:R-:W-:Y:S02]  /*4a20*/  SEL R34, R34, 0x7, P2 ;  /* 0x0000000722227807 */ /* 0x000fe40001000000 */
[----:B------:R-:W-:Y:S02]  /*4a30*/  ISETP.NE.AND P2, PT, R40, RZ, PT ;  /* 0x000000ff2800720c */ /* 0x000fe40003f45270 */
[C---:B------:R-:W-:Y:S01]  /*4a40*/  LOP3.LUT R40, R2.reuse, R41, RZ, 0xfc, !PT ;  /* 0x0000002902287212 */ /* 0x040fe200078efcff */
[----:B------:R-:W-:Y:S01]  /*4a50*/  VIADD R41, R2, UR4 ;  /* 0x0000000402297c36 */ /* 0x000fe20008000000 */
[----:B------:R-:W-:-:S03]  /*4a60*/  ISETP.NE.AND P0, PT, R152, RZ, PT ;  /* 0x000000ff9800720c */ /* 0x000fc60003f05270 */
[----:B------:R-:W-:Y:S01]  /*4a70*/  IMAD R40, R40, 0x4, R41 ;  /* 0x0000000428287824 */ /* 0x000fe200078e0229 */
[----:B------:R-:W-:Y:S02]  /*4a80*/  SEL R27, R27, 0x8, P0 ;  /* 0x000000081b1b7807 */ /* 0x000fe40000000000 */
[----:B------:R-:W-:Y:S01]  /*4a90*/  ISETP.NE.AND P0, PT, R43, RZ, PT ;  /* 0x000000ff2b00720c */ /* 0x000fe20003f05270 */
[----:B------:R-:W-:Y:S01]  /*4aa0*/  IMAD.SHL.U32 R43, R42, 0x4, RZ ;  /* 0x000000042a2b7824 */ /* 0x000fe200078e00ff */
[----:B------:R-:W-:Y:S04]  /*4ab0*/  STS [R40], R28 ;  /* 0x0000001c28007388 */ /* 0x000fe80000000800 */
[----:B------:R-:W-:Y:S04]  /*4ac0*/  STS [R40+0x50], R29 ;  /* 0x0000501d28007388 */ /* 0x000fe80000000800 */
[----:B------:R-:W-:Y:S04]  /*4ad0*/  STS [R40+0xa0], R30 ;  /* 0x0000a01e28007388 */ /* 0x000fe80000000800 */
[----:B------:R-:W-:Y:S04]  /*4ae0*/  STS [R40+0xf0], R31 ;  /* 0x0000f01f28007388 */ /* 0x000fe80000000800 */
[----:B------:R-:W-:Y:S04]  /*4af0*/  STS [R40+0x140], R4 ;  /* 0x0001400428007388 */ /* 0x000fe80000000800 */
[----:B------:R-:W-:Y:S04]  /*4b00*/  STS [R40+0x190], R5 ;  /* 0x0001900528007388 */ /* 0x000fe80000000800 */
[----:B------:R-:W-:Y:S04]  /*4b10*/  STS [R40+0x1e0], R6 ;  /* 0x0001e00628007388 */ /* 0x000fe80000000800 */
[----:B------:R-:W-:Y:S04]  /*4b20*/  STS [R40+0x230], R7 ;  /* 0x0002300728007388 */ /* 0x000fe80000000800 */
[----:B------:R-:W-:Y:S04]  /*4b30*/  STS [R40+0x280], R8 ;  /* 0x0002800828007388 */ /* 0x000fe80000000800 */
[----:B------:R1:W-:Y:S04]  /*4b40*/  STS [R40+0x2d0], R9 ;  /* 0x0002d00928007388 */ /* 0x0003e80000000800 */
[----:B------:R-:W-:Y:S04]  /*4b50*/  STS [R40+0x320], R10 ;  /* 0x0003200a28007388 */ /* 0x000fe80000000800 */
[----:B------:R2:W-:Y:S04]  /*4b60*/  STS [R40+0x370], R11 ;  /* 0x0003700b28007388 */ /* 0x0005e80000000800 */
[----:B------:R-:W-:Y:S04]  /*4b70*/  STS [R40+0x3c0], R16 ;  /* 0x0003c01028007388 */ /* 0x000fe80000000800 */
[----:B------:R-:W-:Y:S04]  /*4b80*/  STS [R40+0x410], R17 ;  /* 0x0004101128007388 */ /* 0x000fe80000000800 */
[----:B------:R-:W-:Y:S04]  /*4b90*/  STS [R40+0x460], R18 ;  /* 0x0004601228007388 */ /* 0x000fe80000000800 */
[----:B------:R-:W-:Y:S01]  /*4ba0*/  STS [R40+0x4b0], R19 ;  /* 0x0004b01328007388 */ /* 0x000fe20000000800 */
[----:B------:R-:W-:Y:S01]  /*4bb0*/  IMAD.SHL.U32 R3, R13, 0x4, RZ ;  /* 0x000000040d037824 */ /* 0x000fe200078e00ff */
[----:B------:R-:W-:Y:S01]  /*4bc0*/  LOP3.LUT R2, R43, 0x3fc, RZ, 0xc0, !PT ;  /* 0x000003fc2b027812 */ /* 0x000fe200078ec0ff */
[----:B-1----:R-:W1:Y:S03]  /*4bd0*/  LDC.64 R8, c[0x0][0x218] ;  /* 0x00008600ff087b82 */ /* 0x002e660000000a00 */
[----:B------:R-:W-:-:S02]  /*4be0*/  LOP3.LUT R3, R14, 0xc, R3, 0xf8, !PT ;  /* 0x0000000c0e037812 */ /* 0x000fc400078ef803 */
[C---:B------:R-:W-:Y:S02]  /*4bf0*/  LOP3.LUT R41, R2.reuse, 0x400, RZ, 0xfc, !PT ;  /* 0x0000040002297812 */ /* 0x040fe400078efcff */
[----:B------:R-:W-:Y:S02]  /*4c00*/  LOP3.LUT R43, R2, 0x800, RZ, 0xfc, !PT ;  /* 0x00000800022b7812 */ /* 0x000fe400078efcff */
[----:B------:R-:W-:Y:S02]  /*4c10*/  LOP3.LUT R14, R42, 0xfc, RZ, 0xc0, !PT ;  /* 0x000000fc2a0e7812 */ /* 0x000fe400078ec0ff */
[----:B------:R-:W-:Y:S02]  /*4c20*/  LOP3.LUT R45, R2, 0xc00, RZ, 0xfc, !PT ;  /* 0x00000c00022d7812 */ /* 0x000fe400078efcff */
[----:B------:R-:W-:Y:S02]  /*4c30*/  SEL R36, R36, 0x7, P1 ;  /* 0x0000000724247807 */ /* 0x000fe40000800000 */
[----:B------:R-:W-:-:S02]  /*4c40*/  LOP3.LUT R42, R41, 0x7f0, RZ, 0xc0, !PT ;  /* 0x000007f0292a7812 */ /* 0x000fc400078ec0ff */
[----:B------:R-:W-:Y:S02]  /*4c50*/  LOP3.LUT R44, R43, 0xbf0, RZ, 0xc0, !PT ;  /* 0x00000bf02b2c7812 */ /* 0x000fe400078ec0ff */
[----:B------:R-:W-:Y:S02]  /*4c60*/  ISETP.NE.AND P1, PT, R136, RZ, PT ;  /* 0x000000ff8800720c */ /* 0x000fe40003f25270 */
[----:B------:R-:W-:Y:S02]  /*4c70*/  LEA R41, R14, UR4, 0x2 ;  /* 0x000000040e297c11 */ /* 0x000fe4000f8e10ff */
[----:B------:R-:W-:Y:S01]  /*4c80*/  LOP3.LUT R46, R45, 0xff0, RZ, 0xc0, !PT ;  /* 0x00000ff02d2e7812 */ /* 0x000fe200078ec0ff */
[----:B------:R-:W-:Y:S01]  /*4c90*/  VIADD R43, R42, UR4 ;  /* 0x000000042a2b7c36 */ /* 0x000fe20008000000 */
[----:B------:R-:W-:Y:S01]  /*4ca0*/  SEL R33, R33, 0x8, P1 ;  /* 0x0000000821217807 */ /* 0x000fe20000800000 */
[----:B------:R-:W-:Y:S01]  /*4cb0*/  VIADD R45, R44, UR4 ;  /* 0x000000042c2d7c36 */ /* 0x000fe20008000000 */
[----:B------:R-:W-:Y:S01]  /*4cc0*/  ISETP.NE.AND P1, PT, R47, RZ, PT ;  /* 0x000000ff2f00720c */ /* 0x000fe20003f25270 */
[----:B------:R-:W-:-:S02]  /*4cd0*/  IMAD R41, R2, 0x4, R41 ;  /* 0x0000000402297824 */ /* 0x000fc400078e0229 */
[----:B------:R-:W-:Y:S01]  /*4ce0*/  VIADD R47, R46, UR4 ;  /* 0x000000042e2f7c36 */ /* 0x000fe20008000000 */
[----:B------:R-:W-:Y:S01]  /*4cf0*/  ISETP.NE.AND P5, PT, R146, RZ, PT ;  /* 0x000000ff9200720c */ /* 0x000fe20003fa5270 */
[C---:B------:R-:W-:Y:S01]  /*4d00*/  IMAD R43, R2.reuse, 0x4, R43 ;  /* 0x00000004022b7824 */ /* 0x040fe200078e022b */
[----:B------:R-:W-:Y:S01]  /*4d10*/  BAR.SYNC.DEFER_BLOCKING 0x0 ;  /* 0x0000000000007b1d */ /* 0x000fe20000010000 */
[C---:B------:R-:W-:Y:S01]  /*4d20*/  IMAD R45, R2.reuse, 0x4, R45 ;  /* 0x00000004022d7824 */ /* 0x040fe200078e022d */
[----:B------:R-:W-:Y:S01]  /*4d30*/  ISETP.NE.AND P4, PT, R149, RZ, PT ;  /* 0x000000ff9500720c */ /* 0x000fe20003f85270 */
[----:B------:R-:W-:Y:S01]  /*4d40*/  IMAD R14, R2, 0x4, R47 ;  /* 0x00000004020e7824 */ /* 0x000fe200078e022f */
[----:B------:R-:W-:Y:S02]  /*4d50*/  ISETP.NE.AND P3, PT, R151, RZ, PT ;  /* 0x000000ff9700720c */ /* 0x000fe40003f65270 */
[----:B------:R-:W-:Y:S01]  /*4d60*/  ISETP.NE.AND P6, PT, R55, RZ, PT ;  /* 0x000000ff3700720c */ /* 0x000fe20003fc5270 */
[----:B------:R-:W-:Y:S01]  /*4d70*/  IMAD R15, R0, 0x300, R15 ;  /* 0x00000300000f7824 */ /* 0x000fe200078e020f */
[----:B------:R-:W-:Y:S01]  /*4d80*/  SEL R25, R25, 0x8, P5 ;  /* 0x0000000819197807 */ /* 0x000fe20002800000 */
[----:B------:R-:W-:Y:S01]  /*4d90*/  ULDC.64 UR4, c[0x0][0x220] ;  /* 0x0000880000047ab9 */ /* 0x000fe20000000a00 */
[----:B------:R-:W-:-:S02]  /*4da0*/  SEL R24, R24, 0x8, P4 ;  /* 0x0000000818187807 */ /* 0x000fc40002000000 */
[----:B------:R-:W-:Y:S02]  /*4db0*/  SEL R26, R26, 0x8, P3 ;  /* 0x000000081a1a7807 */ /* 0x000fe40001800000 */
[----:B------:R-:W-:Y:S02]  /*4dc0*/  ISETP.NE.AND P5, PT, R50, RZ, PT ;  /* 0x000000ff3200720c */ /* 0x000fe40003fa5270 */
[----:B------:R-:W-:Y:S02]  /*4dd0*/  ISETP.NE.AND P4, PT, R49, RZ, PT ;  /* 0x000000ff3100720c */ /* 0x000fe40003f85270 */
[----:B------:R-:W-:Y:S01]  /*4de0*/  ISETP.NE.AND P3, PT, R48, RZ, PT ;  /* 0x000000ff3000720c */ /* 0x000fe20003f65270 */
[----:B------:R-:W3:Y:S04]  /*4df0*/  LDS.128 R52, [R41] ;  /* 0x0000000029347984 */ /* 0x000ee80000000c00 */
[----:B------:R-:W4:Y:S04]  /*4e00*/  LDS.128 R28, [R43+0x1000] ;  /* 0x001000002b1c7984 */ /* 0x000f280000000c00 */
[----:B------:R-:W5:Y:S04]  /*4e10*/  LDS.128 R44, [R45+0x2000] ;  /* 0x002000002d2c7984 */ /* 0x000f680000000c00 */
[----:B------:R-:W2:Y:S01]  /*4e20*/  LDS.128 R48, [R14+0x3000] ;  /* 0x003000000e307984 */ /* 0x000ea20000000c00 */
[----:B------:R-:W-:-:S02]  /*4e30*/  SHF.R.U32.HI R13, RZ, 0x2, R13 ;  /* 0x00000002ff0d7819 */ /* 0x000fc4000001160d */
[----:B------:R-:W-:Y:S02]  /*4e40*/  SEL R37, R37, 0x7, P2 ;  /* 0x0000000725257807 */ /* 0x000fe40001000000 */
[----:B------:R-:W-:Y:S02]  /*4e50*/  ISETP.NE.AND P2, PT, R139, RZ, PT ;  /* 0x000000ff8b00720c */ /* 0x000fe40003f45270 */
[----:B------:R-:W-:Y:S02]  /*4e60*/  SGXT.U32 R5, R13, 0x6 ;  /* 0x000000060d05781a */ /* 0x000fe40000000000 */
[----:B------:R-:W-:Y:S02]  /*4e70*/  SEL R32, R32, 0x8, P2 ;  /* 0x0000000820207807 */ /* 0x000fe40001000000 */
[----:B------:R-:W-:Y:S02]  /*4e80*/  SHF.R.U32.HI R2, RZ, 0x2, R3 ;  /* 0x00000002ff027819 */ /* 0x000fe40000011603 */
[----:B------:R-:W-:-:S02]  /*4e90*/  ISETP.NE.AND P2, PT, R131, RZ, PT ;  /* 0x000000ff8300720c */ /* 0x000fc40003f45270 */
[----:B------:R-:W-:Y:S02]  /*4ea0*/  PRMT R5, R5, 0x6540, R12 ;  /* 0x0000654005057816 */ /* 0x000fe4000000000c */
[----:B------:R-:W-:Y:S02]  /*4eb0*/  SEL R35, R35, 0x8, P1 ;  /* 0x0000000823237807 */ /* 0x000fe40000800000 */
[----:B------:R-:W-:Y:S01]  /*4ec0*/  ISETP.GE.AND P1, PT, R3, 0x10, PT ;  /* 0x000000100300780c */ /* 0x000fe20003f26270 */
[----:B------:R-:W-:Y:S01]  /*4ed0*/  IMAD R4, R2, 0x1400, RZ ;  /* 0x0000140002047824 */ /* 0x000fe200078e02ff */
[----:B------:R-:W-:Y:S02]  /*4ee0*/  SEL R34, R34, 0x8, P2 ;  /* 0x0000000822227807 */ /* 0x000fe40001000000 */
[C---:B------:R-:W-:Y:S02]  /*4ef0*/  LOP3.LUT R0, R5.reuse, 0x40, RZ, 0xfc, !PT ;  /* 0x0000004005007812 */ /* 0x040fe400078efcff */
[----:B------:R-:W-:-:S02]  /*4f00*/  ISETP.LT.AND P2, PT, R5, 0x300, !P1 ;  /* 0x000003000500780c */ /* 0x000fc40004f41270 */
[C---:B------:R-:W-:Y:S02]  /*4f10*/  LOP3.LUT R2, R5.reuse, 0x80, RZ, 0xfc, !PT ;  /* 0x0000008005027812 */ /* 0x040fe400078efcff */
[----:B------:R-:W-:Y:S02]  /*4f20*/  LOP3.LUT R3, R5, 0xc0, RZ, 0xfc, !PT ;  /* 0x000000c005037812 */ /* 0x000fe400078efcff */
[----:B------:R-:W-:Y:S01]  /*4f30*/  SEL R37, R37, 0x8, P3 ;  /* 0x0000000825257807 */ /* 0x000fe20001800000 */
[----:B------:R-:W-:Y:S01]  /*4f40*/  IMAD R5, R5, 0x4, R4 ;  /* 0x0000000405057824 */ /* 0x000fe200078e0204 */
[----:B------:R-:W-:Y:S02]  /*4f50*/  ISETP.LT.AND P3, PT, R0, 0x300, !P1 ;  /* 0x000003000000780c */ /* 0x000fe40004f61270 */
[----:B------:R-:W-:Y:S02]  /*4f60*/  SEL R36, R36, 0x8, P4 ;  /* 0x0000000824247807 */ /* 0x000fe40002000000 */
[----:B------:R-:W-:-:S02]  /*4f70*/  ISETP.LT.AND P4, PT, R2, 0x300, !P1 ;  /* 0x000003000200780c */ /* 0x000fc40004f81270 */
[C---:B------:R-:W-:Y:S01]  /*4f80*/  ISETP.LT.AND P1, PT, R3.reuse, 0x300, !P1 ;  /* 0x000003000300780c */ /* 0x040fe20004f21270 */
[--C-:B------:R-:W-:Y:S02]  /*4f90*/  IMAD R7, R0, 0x4, R4.reuse ;  /* 0x0000000400077824 */ /* 0x100fe400078e0204 */
[--C-:B--2---:R-:W-:Y:S02]  /*4fa0*/  IMAD R11, R2, 0x4, R4.reuse ;  /* 0x00000004020b7824 */ /* 0x104fe400078e0204 */
[----:B------:R-:W-:Y:S02]  /*4fb0*/  IMAD R13, R3, 0x4, R4 ;  /* 0x00000004030d7824 */ /* 0x000fe400078e0204 */
[----:B-1----:R-:W-:Y:S01]  /*4fc0*/  IMAD.WIDE R2, R5, 0x4, R8 ;  /* 0x0000000405027825 */ /* 0x002fe200078e0208 */
[----:B------:R-:W-:-:S03]  /*4fd0*/  SEL R38, R38, 0x8, P5 ;  /* 0x0000000826267807 */ /* 0x000fc60002800000 */
[--C-:B------:R-:W-:Y:S01]  /*4fe0*/  IMAD.WIDE R4, R7, 0x4, R8.reuse ;  /* 0x0000000407047825 */ /* 0x100fe200078e0208 */
[----:B------:R-:W-:Y:S01]  /*4ff0*/  SEL R39, R39, 0x8, P6 ;  /* 0x0000000827277807 */ /* 0x000fe20003000000 */
[----:B---3--:R1:W-:Y:S02]  /*5000*/  @P2 STG.E.128 desc[UR6][R2.64], R52 ;  /* 0x0000003402002986 */ /* 0x0083e4000c101d06 */
[----:B------:R-:W-:Y:S01]  /*5010*/  IMAD.WIDE R6, R11, 0x4, R8 ;  /* 0x000000040b067825 */ /* 0x000fe200078e0208 */
[----:B------:R-:W-:-:S03]  /*5020*/  IADD3 R10, P2, R15, UR4, RZ ;  /* 0x000000040f0a7c10 */ /* 0x000fc6000ff5e0ff */
[----:B------:R-:W-:Y:S01]  /*5030*/  IMAD.WIDE R8, R13, 0x4, R8 ;  /* 0x000000040d087825 */ /* 0x000fe200078e0208 */
[----:B------:R-:W-:Y:S01]  /*5040*/  PRMT R23, R23, 0x3340, R22 ;  /* 0x0000334017177816 */ /* 0x000fe20000000016 */
[----:B----4-:R1:W-:Y:S01]  /*5050*/  @P3 STG.E.128 desc[UR6][R4.64], R28 ;  /* 0x0000001c04003986 */ /* 0x0103e2000c101d06 */
[----:B------:R-:W-:Y:S02]  /*5060*/  PRMT R20, R21, 0x3340, R20 ;  /* 0x0000334015147816 */ /* 0x000fe40000000014 */
[----:B------:R-:W-:Y:S01]  /*5070*/  PRMT R25, R25, 0x3340, R24 ;  /* 0x0000334019197816 */ /* 0x000fe20000000018 */
[----:B-----5:R1:W-:Y:S01]  /*5080*/  @P4 STG.E.128 desc[UR6][R6.64], R44 ;  /* 0x0000002c06004986 */ /* 0x0203e2000c101d06 */
[----:B------:R-:W-:Y:S02]  /*5090*/  PRMT R26, R26, 0x3340, R27 ;  /* 0x000033401a1a7816 */ /* 0x000fe4000000001b */
[----:B------:R-:W-:Y:S01]  /*50a0*/  PRMT R33, R33, 0x3340, R32 ;  /* 0x0000334021217816 */ /* 0x000fe20000000020 */
[----:B0-----:R1:W-:Y:S01]  /*50b0*/  @P1 STG.E.128 desc[UR6][R8.64], R48 ;  /* 0x0000003008001986 */ /* 0x0013e2000c101d06 */
[----:B------:R-:W-:-:S02]  /*50c0*/  PRMT R34, R35, 0x3340, R34 ;  /* 0x0000334023227816 */ /* 0x000fc40000000022 */
[----:B------:R-:W-:Y:S02]  /*50d0*/  PRMT R37, R37, 0x3340, R36 ;  /* 0x0000334025257816 */ /* 0x000fe40000000024 */
[----:B------:R-:W-:Y:S02]  /*50e0*/  PRMT R38, R38, 0x3340, R39 ;  /* 0x0000334026267816 */ /* 0x000fe40000000027 */
[----:B------:R-:W-:Y:S02]  /*50f0*/  LEA.HI.X.SX32 R11, R15, UR5, 0x1, P2 ;  /* 0x000000050f0b7c11 */ /* 0x000fe400090f0eff */
[----:B------:R-:W-:Y:S02]  /*5100*/  PRMT R20, R23, 0x5410, R20 ;  /* 0x0000541017147816 */ /* 0x000fe40000000014 */
[----:B------:R-:W-:Y:S02]  /*5110*/  PRMT R21, R25, 0x5410, R26 ;  /* 0x0000541019157816 */ /* 0x000fe4000000001a */
[----:B------:R-:W-:-:S02]  /*5120*/  PRMT R22, R33, 0x5410, R34 ;  /* 0x0000541021167816 */ /* 0x000fc40000000022 */
[----:B------:R-:W-:Y:S01]  /*5130*/  PRMT R23, R37, 0x5410, R38 ;  /* 0x0000541025177816 */ /* 0x000fe20000000026 */
[----:B------:R-:W-:Y:S06]  /*5140*/  @!P0 EXIT ;  /* 0x000000000000894d */ /* 0x000fec0003800000 */
[----:B------:R-:W-:Y:S01]  /*5150*/  STG.E.128 desc[UR6][R10.64], R20 ;  /* 0x000000140a007986 */ /* 0x000fe2000c101d06 */
[----:B------:R-:W-:Y:S05]  /*5160*/  EXIT ;  /* 0x000000000000794d */ /* 0x000fea0003800000 */
.L_x_0:
[----:B------:R-:W-:-:S00]  /*5170*/  BRA `(.L_x_0) ;  /* 0xfffffffc00fc7947 */ /* 0x000fc0000383ffff */
[----:B------:R-:W-:-:S00]  /*5180*/  NOP ;  /* 0x0000000000007918 */ /* 0x000fc00000000000 */
[----:B------:R-:W-:-:S00]  /*5190*/  NOP ;  /* 0x0000000000007918 */ /* 0x000fc00000000000 */
[----:B------:R-:W-:-:S00]  /*51a0*/  NOP ;  /* 0x0000000000007918 */ /* 0x000fc00000000000 */
[----:B------:R-:W-:-:S00]  /*51b0*/  NOP ;  /* 0x0000000000007918 */ /* 0x000fc00000000000 */
[----:B------:R-:W-:-:S00]  /*51c0*/  NOP ;  /* 0x0000000000007918 */ /* 0x000fc00000000000 */
[----:B------:R-:W-:-:S00]  /*51d0*/  NOP ;  /* 0x0000000000007918 */ /* 0x000fc00000000000 */
[----:B------:R-:W-:-:S00]  /*51e0*/  NOP ;  /* 0x0000000000007918 */ /* 0x000fc00000000000 */
[----:B------:R-:W-:-:S00]  /*51f0*/  NOP ;  /* 0x0000000000007918 */ /* 0x000fc00000000000 */
.L_x_1:


//--------------------- .nv.shared.triton_poi_fused_max_pool2d_with_indices_42 --------------------------
	.section	.nv.shared.triton_poi_fused_max_pool2d_with_indices_42,"aw",@nobits
	.sectionflags	@""
	.align	16
	.zero		1024


//--------------------- .nv.constant0.triton_poi_fused_max_pool2d_with_indices_42 --------------------------
	.section	.nv.constant0.triton_poi_fused_max_pool2d_with_indices_42,"a",@progbits
	.sectionflags	@""
	.align	4
.nv.constant0.triton_poi_fused_max_pool2d_with_indices_42:
	.zero		560
